//
// Generated by NVIDIA NVVM Compiler
//
// Compiler Build ID: CL-36424714
// Cuda compilation tools, release 13.0, V13.0.88
// Based on NVVM 20.0.0
//

.version 9.0
.target sm_100
.address_size 64

	// .globl	_Z2faPKfS0_S0_PfS1_S1_iiiiiif
.extern .shared .align 16 .b8 sram[];

.visible .entry _Z2faPKfS0_S0_PfS1_S1_iiiiiif(
	.param .u64 .ptr .align 1 _Z2faPKfS0_S0_PfS1_S1_iiiiiif_param_0,
	.param .u64 .ptr .align 1 _Z2faPKfS0_S0_PfS1_S1_iiiiiif_param_1,
	.param .u64 .ptr .align 1 _Z2faPKfS0_S0_PfS1_S1_iiiiiif_param_2,
	.param .u64 .ptr .align 1 _Z2faPKfS0_S0_PfS1_S1_iiiiiif_param_3,
	.param .u64 .ptr .align 1 _Z2faPKfS0_S0_PfS1_S1_iiiiiif_param_4,
	.param .u64 .ptr .align 1 _Z2faPKfS0_S0_PfS1_S1_iiiiiif_param_5,
	.param .u32 _Z2faPKfS0_S0_PfS1_S1_iiiiiif_param_6,
	.param .u32 _Z2faPKfS0_S0_PfS1_S1_iiiiiif_param_7,
	.param .u32 _Z2faPKfS0_S0_PfS1_S1_iiiiiif_param_8,
	.param .u32 _Z2faPKfS0_S0_PfS1_S1_iiiiiif_param_9,
	.param .u32 _Z2faPKfS0_S0_PfS1_S1_iiiiiif_param_10,
	.param .u32 _Z2faPKfS0_S0_PfS1_S1_iiiiiif_param_11,
	.param .f32 _Z2faPKfS0_S0_PfS1_S1_iiiiiif_param_12
)
{
	.reg .pred 	%p<70>;
	.reg .b32 	%r<307>;
	.reg .b32 	%f<408>;
	.reg .b64 	%rd<46>;

	ld.param.u64 	%rd12, [_Z2faPKfS0_S0_PfS1_S1_iiiiiif_param_0];
	ld.param.u64 	%rd13, [_Z2faPKfS0_S0_PfS1_S1_iiiiiif_param_1];
	ld.param.u64 	%rd14, [_Z2faPKfS0_S0_PfS1_S1_iiiiiif_param_2];
	ld.param.u64 	%rd15, [_Z2faPKfS0_S0_PfS1_S1_iiiiiif_param_3];
	ld.param.u64 	%rd10, [_Z2faPKfS0_S0_PfS1_S1_iiiiiif_param_4];
	ld.param.u64 	%rd11, [_Z2faPKfS0_S0_PfS1_S1_iiiiiif_param_5];
	ld.param.u32 	%r95, [_Z2faPKfS0_S0_PfS1_S1_iiiiiif_param_6];
	ld.param.u32 	%r96, [_Z2faPKfS0_S0_PfS1_S1_iiiiiif_param_7];
	ld.param.u32 	%r97, [_Z2faPKfS0_S0_PfS1_S1_iiiiiif_param_8];
	ld.param.u32 	%r98, [_Z2faPKfS0_S0_PfS1_S1_iiiiiif_param_9];
	ld.param.u32 	%r99, [_Z2faPKfS0_S0_PfS1_S1_iiiiiif_param_10];
	ld.param.u32 	%r100, [_Z2faPKfS0_S0_PfS1_S1_iiiiiif_param_11];
	ld.param.f32 	%f58, [_Z2faPKfS0_S0_PfS1_S1_iiiiiif_param_12];
	cvta.to.global.u64 	%rd1, %rd14;
	cvta.to.global.u64 	%rd2, %rd13;
	cvta.to.global.u64 	%rd3, %rd12;
	cvta.to.global.u64 	%rd4, %rd15;
	mul.lo.s32 	%r1, %r99, %r96;
	setp.lt.s32 	%p1, %r97, 1;
	@%p1 bra 	$L__BB0_96;
	mov.u32 	%r102, %ctaid.y;
	mul.lo.s32 	%r103, %r95, %r102;
	mov.u32 	%r104, %nctaid.y;
	mov.u32 	%r105, %ctaid.x;
	mul.lo.s32 	%r106, %r105, %r104;
	mad.lo.s32 	%r107, %r106, %r95, %r103;
	shl.b32 	%r108, %r1, 2;
	mov.u32 	%r109, sram;
	add.s32 	%r2, %r109, %r108;
	add.s32 	%r3, %r2, %r108;
	add.s32 	%r4, %r3, %r108;
	mov.u32 	%r110, %tid.x;
	mul.lo.s32 	%r5, %r96, %r110;
	mad.lo.s32 	%r6, %r107, %r96, %r5;
	add.s32 	%r7, %r107, %r110;
	mul.lo.s32 	%r8, %r99, %r110;
	add.s32 	%r9, %r96, -1;
	and.b32  	%r10, %r96, 7;
	add.s32 	%r11, %r10, -1;
	and.b32  	%r12, %r96, 3;
	add.s32 	%r13, %r12, -1;
	and.b32  	%r14, %r96, 15;
	and.b32  	%r15, %r99, 7;
	add.s32 	%r16, %r15, -1;
	and.b32  	%r17, %r99, 3;
	add.s32 	%r18, %r17, -1;
	and.b32  	%r19, %r96, 2147483640;
	and.b32  	%r20, %r96, 1;
	and.b32  	%r21, %r96, 2147483632;
	mul.f32 	%f1, %f58, 0f00000000;
	and.b32  	%r22, %r99, 2147483640;
	and.b32  	%r23, %r99, 1;
	shl.b32 	%r111, %r110, 2;
	shl.b32 	%r112, %r99, 2;
	add.s32 	%r113, %r111, %r112;
	mad.lo.s32 	%r114, %r96, %r113, %r109;
	add.s32 	%r24, %r114, 16;
	cvta.to.global.u64 	%rd5, %rd11;
	cvta.to.global.u64 	%rd6, %rd10;
	mov.b32 	%r272, 0;
$L__BB0_2:
	setp.lt.s32 	%p2, %r96, 1;
	@%p2 bra 	$L__BB0_14;
	setp.lt.u32 	%p3, %r9, 7;
	mad.lo.s32 	%r26, %r272, %r1, %r6;
	mov.b32 	%r278, 0;
	@%p3 bra 	$L__BB0_6;
	shl.b32 	%r116, %r99, 3;
	mov.u32 	%r117, %tid.x;
	shl.b32 	%r118, %r117, 2;
	add.s32 	%r119, %r116, %r118;
	mov.u32 	%r120, sram;
	mad.lo.s32 	%r121, %r96, %r119, %r120;
	add.s32 	%r273, %r121, 16;
	and.b32  	%r122, %r96, 2147483640;
	neg.s32 	%r276, %r122;
	mov.u32 	%r274, %r24;
	mov.u32 	%r275, %r26;
$L__BB0_5:
	.pragma "nounroll";
	mul.wide.s32 	%rd16, %r275, 4;
	add.s64 	%rd17, %rd2, %rd16;
	add.s64 	%rd18, %rd1, %rd16;
	ld.global.f32 	%f59, [%rd17];
	st.shared.f32 	[%r274+-16], %f59;
	ld.global.f32 	%f60, [%rd18];
	st.shared.f32 	[%r273+-16], %f60;
	ld.global.f32 	%f61, [%rd17+4];
	st.shared.f32 	[%r274+-12], %f61;
	ld.global.f32 	%f62, [%rd18+4];
	st.shared.f32 	[%r273+-12], %f62;
	ld.global.f32 	%f63, [%rd17+8];
	st.shared.f32 	[%r274+-8], %f63;
	ld.global.f32 	%f64, [%rd18+8];
	st.shared.f32 	[%r273+-8], %f64;
	ld.global.f32 	%f65, [%rd17+12];
	st.shared.f32 	[%r274+-4], %f65;
	ld.global.f32 	%f66, [%rd18+12];
	st.shared.f32 	[%r273+-4], %f66;
	ld.global.f32 	%f67, [%rd17+16];
	st.shared.f32 	[%r274], %f67;
	ld.global.f32 	%f68, [%rd18+16];
	st.shared.f32 	[%r273], %f68;
	ld.global.f32 	%f69, [%rd17+20];
	st.shared.f32 	[%r274+4], %f69;
	ld.global.f32 	%f70, [%rd18+20];
	st.shared.f32 	[%r273+4], %f70;
	ld.global.f32 	%f71, [%rd17+24];
	st.shared.f32 	[%r274+8], %f71;
	ld.global.f32 	%f72, [%rd18+24];
	st.shared.f32 	[%r273+8], %f72;
	ld.global.f32 	%f73, [%rd17+28];
	st.shared.f32 	[%r274+12], %f73;
	ld.global.f32 	%f74, [%rd18+28];
	st.shared.f32 	[%r273+12], %f74;
	add.s32 	%r276, %r276, 8;
	add.s32 	%r275, %r275, 8;
	add.s32 	%r274, %r274, 32;
	add.s32 	%r273, %r273, 32;
	setp.ne.s32 	%p4, %r276, 0;
	mov.u32 	%r278, %r19;
	@%p4 bra 	$L__BB0_5;
$L__BB0_6:
	setp.eq.s32 	%p5, %r10, 0;
	@%p5 bra 	$L__BB0_14;
	setp.lt.u32 	%p6, %r11, 3;
	@%p6 bra 	$L__BB0_9;
	add.s32 	%r123, %r26, %r278;
	mul.wide.s32 	%rd19, %r123, 4;
	add.s64 	%rd20, %rd2, %rd19;
	ld.global.f32 	%f75, [%rd20];
	add.s32 	%r124, %r278, %r5;
	shl.b32 	%r125, %r124, 2;
	add.s32 	%r126, %r2, %r125;
	st.shared.f32 	[%r126], %f75;
	add.s64 	%rd21, %rd1, %rd19;
	ld.global.f32 	%f76, [%rd21];
	add.s32 	%r127, %r3, %r125;
	st.shared.f32 	[%r127], %f76;
	ld.global.f32 	%f77, [%rd20+4];
	st.shared.f32 	[%r126+4], %f77;
	ld.global.f32 	%f78, [%rd21+4];
	st.shared.f32 	[%r127+4], %f78;
	ld.global.f32 	%f79, [%rd20+8];
	st.shared.f32 	[%r126+8], %f79;
	ld.global.f32 	%f80, [%rd21+8];
	st.shared.f32 	[%r127+8], %f80;
	ld.global.f32 	%f81, [%rd20+12];
	st.shared.f32 	[%r126+12], %f81;
	ld.global.f32 	%f82, [%rd21+12];
	st.shared.f32 	[%r127+12], %f82;
	add.s32 	%r278, %r278, 4;
$L__BB0_9:
	setp.eq.s32 	%p7, %r12, 0;
	@%p7 bra 	$L__BB0_14;
	setp.eq.s32 	%p8, %r13, 0;
	@%p8 bra 	$L__BB0_12;
	add.s32 	%r128, %r26, %r278;
	mul.wide.s32 	%rd22, %r128, 4;
	add.s64 	%rd23, %rd2, %rd22;
	ld.global.f32 	%f83, [%rd23];
	add.s32 	%r129, %r278, %r5;
	shl.b32 	%r130, %r129, 2;
	add.s32 	%r131, %r2, %r130;
	st.shared.f32 	[%r131], %f83;
	add.s64 	%rd24, %rd1, %rd22;
	ld.global.f32 	%f84, [%rd24];
	add.s32 	%r132, %r3, %r130;
	st.shared.f32 	[%r132], %f84;
	ld.global.f32 	%f85, [%rd23+4];
	st.shared.f32 	[%r131+4], %f85;
	ld.global.f32 	%f86, [%rd24+4];
	st.shared.f32 	[%r132+4], %f86;
	add.s32 	%r278, %r278, 2;
$L__BB0_12:
	setp.eq.s32 	%p9, %r20, 0;
	@%p9 bra 	$L__BB0_14;
	add.s32 	%r133, %r26, %r278;
	mul.wide.s32 	%rd25, %r133, 4;
	add.s64 	%rd26, %rd2, %rd25;
	ld.global.f32 	%f87, [%rd26];
	add.s32 	%r134, %r278, %r5;
	shl.b32 	%r135, %r134, 2;
	add.s32 	%r136, %r2, %r135;
	st.shared.f32 	[%r136], %f87;
	add.s64 	%rd27, %rd1, %rd25;
	ld.global.f32 	%f88, [%rd27];
	add.s32 	%r137, %r3, %r135;
	st.shared.f32 	[%r137], %f88;
$L__BB0_14:
	setp.lt.s32 	%p10, %r98, 1;
	bar.sync 	0;
	@%p10 bra 	$L__BB0_95;
	mov.b32 	%r280, 0;
$L__BB0_16:
	@%p2 bra 	$L__BB0_30;
	setp.lt.u32 	%p12, %r9, 15;
	mad.lo.s32 	%r43, %r280, %r1, %r6;
	mov.b32 	%r283, 0;
	@%p12 bra 	$L__BB0_20;
	mov.b32 	%r281, 0;
$L__BB0_19:
	.pragma "nounroll";
	add.s32 	%r141, %r43, %r281;
	mul.wide.s32 	%rd28, %r141, 4;
	add.s64 	%rd29, %rd3, %rd28;
	ld.global.f32 	%f89, [%rd29];
	add.s32 	%r142, %r281, %r5;
	shl.b32 	%r143, %r142, 2;
	mov.u32 	%r144, sram;
	add.s32 	%r145, %r144, %r143;
	st.shared.f32 	[%r145], %f89;
	ld.global.f32 	%f90, [%rd29+4];
	st.shared.f32 	[%r145+4], %f90;
	ld.global.f32 	%f91, [%rd29+8];
	st.shared.f32 	[%r145+8], %f91;
	ld.global.f32 	%f92, [%rd29+12];
	st.shared.f32 	[%r145+12], %f92;
	ld.global.f32 	%f93, [%rd29+16];
	st.shared.f32 	[%r145+16], %f93;
	ld.global.f32 	%f94, [%rd29+20];
	st.shared.f32 	[%r145+20], %f94;
	ld.global.f32 	%f95, [%rd29+24];
	st.shared.f32 	[%r145+24], %f95;
	ld.global.f32 	%f96, [%rd29+28];
	st.shared.f32 	[%r145+28], %f96;
	ld.global.f32 	%f97, [%rd29+32];
	st.shared.f32 	[%r145+32], %f97;
	ld.global.f32 	%f98, [%rd29+36];
	st.shared.f32 	[%r145+36], %f98;
	ld.global.f32 	%f99, [%rd29+40];
	st.shared.f32 	[%r145+40], %f99;
	ld.global.f32 	%f100, [%rd29+44];
	st.shared.f32 	[%r145+44], %f100;
	ld.global.f32 	%f101, [%rd29+48];
	st.shared.f32 	[%r145+48], %f101;
	ld.global.f32 	%f102, [%rd29+52];
	st.shared.f32 	[%r145+52], %f102;
	ld.global.f32 	%f103, [%rd29+56];
	st.shared.f32 	[%r145+56], %f103;
	ld.global.f32 	%f104, [%rd29+60];
	st.shared.f32 	[%r145+60], %f104;
	add.s32 	%r281, %r281, 16;
	setp.ne.s32 	%p13, %r281, %r21;
	mov.u32 	%r283, %r21;
	@%p13 bra 	$L__BB0_19;
$L__BB0_20:
	setp.eq.s32 	%p14, %r14, 0;
	@%p14 bra 	$L__BB0_30;
	add.s32 	%r146, %r14, -1;
	setp.lt.u32 	%p15, %r146, 7;
	@%p15 bra 	$L__BB0_23;
	add.s32 	%r147, %r43, %r283;
	mul.wide.s32 	%rd30, %r147, 4;
	add.s64 	%rd31, %rd3, %rd30;
	ld.global.f32 	%f105, [%rd31];
	add.s32 	%r148, %r283, %r5;
	shl.b32 	%r149, %r148, 2;
	mov.u32 	%r150, sram;
	add.s32 	%r151, %r150, %r149;
	st.shared.f32 	[%r151], %f105;
	ld.global.f32 	%f106, [%rd31+4];
	st.shared.f32 	[%r151+4], %f106;
	ld.global.f32 	%f107, [%rd31+8];
	st.shared.f32 	[%r151+8], %f107;
	ld.global.f32 	%f108, [%rd31+12];
	st.shared.f32 	[%r151+12], %f108;
	ld.global.f32 	%f109, [%rd31+16];
	st.shared.f32 	[%r151+16], %f109;
	ld.global.f32 	%f110, [%rd31+20];
	st.shared.f32 	[%r151+20], %f110;
	ld.global.f32 	%f111, [%rd31+24];
	st.shared.f32 	[%r151+24], %f111;
	ld.global.f32 	%f112, [%rd31+28];
	st.shared.f32 	[%r151+28], %f112;
	add.s32 	%r283, %r283, 8;
$L__BB0_23:
	setp.eq.s32 	%p16, %r10, 0;
	@%p16 bra 	$L__BB0_30;
	setp.lt.u32 	%p17, %r11, 3;
	@%p17 bra 	$L__BB0_26;
	add.s32 	%r152, %r43, %r283;
	mul.wide.s32 	%rd32, %r152, 4;
	add.s64 	%rd33, %rd3, %rd32;
	ld.global.f32 	%f113, [%rd33];
	add.s32 	%r153, %r283, %r5;
	shl.b32 	%r154, %r153, 2;
	mov.u32 	%r155, sram;
	add.s32 	%r156, %r155, %r154;
	st.shared.f32 	[%r156], %f113;
	ld.global.f32 	%f114, [%rd33+4];
	st.shared.f32 	[%r156+4], %f114;
	ld.global.f32 	%f115, [%rd33+8];
	st.shared.f32 	[%r156+8], %f115;
	ld.global.f32 	%f116, [%rd33+12];
	st.shared.f32 	[%r156+12], %f116;
	add.s32 	%r283, %r283, 4;
$L__BB0_26:
	setp.eq.s32 	%p18, %r12, 0;
	@%p18 bra 	$L__BB0_30;
	setp.eq.s32 	%p19, %r12, 1;
	add.s32 	%r157, %r43, %r283;
	mul.wide.s32 	%rd34, %r157, 4;
	add.s64 	%rd7, %rd3, %rd34;
	ld.global.f32 	%f117, [%rd7];
	add.s32 	%r158, %r283, %r5;
	shl.b32 	%r159, %r158, 2;
	mov.u32 	%r160, sram;
	add.s32 	%r51, %r160, %r159;
	st.shared.f32 	[%r51], %f117;
	@%p19 bra 	$L__BB0_30;
	setp.eq.s32 	%p20, %r12, 2;
	ld.global.f32 	%f118, [%rd7+4];
	st.shared.f32 	[%r51+4], %f118;
	@%p20 bra 	$L__BB0_30;
	ld.global.f32 	%f119, [%rd7+8];
	st.shared.f32 	[%r51+8], %f119;
$L__BB0_30:
	setp.lt.s32 	%p21, %r99, 1;
	bar.sync 	0;
	mad.lo.s32 	%r161, %r280, %r100, %r7;
	mul.wide.s32 	%rd35, %r161, 4;
	add.s64 	%rd8, %rd5, %rd35;
	ld.global.f32 	%f2, [%rd8];
	add.s64 	%rd9, %rd6, %rd35;
	ld.global.f32 	%f3, [%rd9];
	mov.f32 	%f390, 0fFF800000;
	@%p21 bra 	$L__BB0_56;
	@%p2 bra 	$L__BB0_45;
	mov.f32 	%f390, 0fFF800000;
	mov.b32 	%r285, 0;
$L__BB0_33:
	setp.lt.u32 	%p34, %r9, 7;
	mul.lo.s32 	%r53, %r285, %r96;
	mov.f32 	%f383, 0f00000000;
	mov.b32 	%r288, 0;
	@%p34 bra 	$L__BB0_36;
	mov.f32 	%f383, 0f00000000;
	mov.b32 	%r286, 0;
$L__BB0_35:
	.pragma "nounroll";
	add.s32 	%r179, %r286, %r5;
	shl.b32 	%r180, %r179, 2;
	mov.u32 	%r181, sram;
	add.s32 	%r182, %r181, %r180;
	ld.shared.f32 	%f130, [%r182];
	add.s32 	%r183, %r286, %r53;
	shl.b32 	%r184, %r183, 2;
	add.s32 	%r185, %r2, %r184;
	ld.shared.f32 	%f131, [%r185];
	fma.rn.f32 	%f132, %f130, %f131, %f383;
	ld.shared.f32 	%f133, [%r182+4];
	ld.shared.f32 	%f134, [%r185+4];
	fma.rn.f32 	%f135, %f133, %f134, %f132;
	ld.shared.f32 	%f136, [%r182+8];
	ld.shared.f32 	%f137, [%r185+8];
	fma.rn.f32 	%f138, %f136, %f137, %f135;
	ld.shared.f32 	%f139, [%r182+12];
	ld.shared.f32 	%f140, [%r185+12];
	fma.rn.f32 	%f141, %f139, %f140, %f138;
	ld.shared.f32 	%f142, [%r182+16];
	ld.shared.f32 	%f143, [%r185+16];
	fma.rn.f32 	%f144, %f142, %f143, %f141;
	ld.shared.f32 	%f145, [%r182+20];
	ld.shared.f32 	%f146, [%r185+20];
	fma.rn.f32 	%f147, %f145, %f146, %f144;
	ld.shared.f32 	%f148, [%r182+24];
	ld.shared.f32 	%f149, [%r185+24];
	fma.rn.f32 	%f150, %f148, %f149, %f147;
	ld.shared.f32 	%f151, [%r182+28];
	ld.shared.f32 	%f152, [%r185+28];
	fma.rn.f32 	%f383, %f151, %f152, %f150;
	add.s32 	%r286, %r286, 8;
	setp.ne.s32 	%p35, %r286, %r19;
	mov.u32 	%r288, %r19;
	@%p35 bra 	$L__BB0_35;
$L__BB0_36:
	setp.eq.s32 	%p36, %r10, 0;
	@%p36 bra 	$L__BB0_44;
	setp.lt.u32 	%p37, %r11, 3;
	@%p37 bra 	$L__BB0_39;
	add.s32 	%r186, %r288, %r5;
	shl.b32 	%r187, %r186, 2;
	mov.u32 	%r188, sram;
	add.s32 	%r189, %r188, %r187;
	ld.shared.f32 	%f154, [%r189];
	add.s32 	%r190, %r288, %r53;
	shl.b32 	%r191, %r190, 2;
	add.s32 	%r192, %r2, %r191;
	ld.shared.f32 	%f155, [%r192];
	fma.rn.f32 	%f156, %f154, %f155, %f383;
	ld.shared.f32 	%f157, [%r189+4];
	ld.shared.f32 	%f158, [%r192+4];
	fma.rn.f32 	%f159, %f157, %f158, %f156;
	ld.shared.f32 	%f160, [%r189+8];
	ld.shared.f32 	%f161, [%r192+8];
	fma.rn.f32 	%f162, %f160, %f161, %f159;
	ld.shared.f32 	%f163, [%r189+12];
	ld.shared.f32 	%f164, [%r192+12];
	fma.rn.f32 	%f383, %f163, %f164, %f162;
	add.s32 	%r288, %r288, 4;
$L__BB0_39:
	setp.eq.s32 	%p38, %r12, 0;
	@%p38 bra 	$L__BB0_44;
	setp.eq.s32 	%p39, %r13, 0;
	@%p39 bra 	$L__BB0_42;
	add.s32 	%r193, %r288, %r5;
	shl.b32 	%r194, %r193, 2;
	mov.u32 	%r195, sram;
	add.s32 	%r196, %r195, %r194;
	ld.shared.f32 	%f166, [%r196];
	add.s32 	%r197, %r288, %r53;
	shl.b32 	%r198, %r197, 2;
	add.s32 	%r199, %r2, %r198;
	ld.shared.f32 	%f167, [%r199];
	fma.rn.f32 	%f168, %f166, %f167, %f383;
	ld.shared.f32 	%f169, [%r196+4];
	ld.shared.f32 	%f170, [%r199+4];
	fma.rn.f32 	%f383, %f169, %f170, %f168;
	add.s32 	%r288, %r288, 2;
$L__BB0_42:
	setp.eq.s32 	%p40, %r20, 0;
	@%p40 bra 	$L__BB0_44;
	add.s32 	%r200, %r288, %r5;
	shl.b32 	%r201, %r200, 2;
	mov.u32 	%r202, sram;
	add.s32 	%r203, %r202, %r201;
	ld.shared.f32 	%f171, [%r203];
	add.s32 	%r204, %r288, %r53;
	shl.b32 	%r205, %r204, 2;
	add.s32 	%r206, %r2, %r205;
	ld.shared.f32 	%f172, [%r206];
	fma.rn.f32 	%f383, %f171, %f172, %f383;
$L__BB0_44:
	mul.f32 	%f173, %f58, %f383;
	add.s32 	%r207, %r285, %r8;
	shl.b32 	%r208, %r207, 2;
	add.s32 	%r209, %r4, %r208;
	st.shared.f32 	[%r209], %f173;
	setp.gt.f32 	%p41, %f173, %f390;
	selp.f32 	%f390, %f173, %f390, %p41;
	add.s32 	%r285, %r285, 1;
	setp.eq.s32 	%p42, %r285, %r99;
	@%p42 bra 	$L__BB0_56;
	bra.uni 	$L__BB0_33;
$L__BB0_45:
	setp.lt.u32 	%p23, %r99, 8;
	mov.f32 	%f390, 0fFF800000;
	mov.b32 	%r291, 0;
	@%p23 bra 	$L__BB0_48;
	mov.f32 	%f390, 0fFF800000;
	mov.b32 	%r293, 0;
$L__BB0_47:
	.pragma "nounroll";
	add.s32 	%r164, %r293, %r8;
	shl.b32 	%r165, %r164, 2;
	add.s32 	%r166, %r4, %r165;
	st.shared.f32 	[%r166], %f1;
	setp.gt.f32 	%p24, %f1, %f390;
	selp.f32 	%f390, %f1, %f390, %p24;
	st.shared.f32 	[%r166+4], %f1;
	st.shared.f32 	[%r166+8], %f1;
	st.shared.f32 	[%r166+12], %f1;
	st.shared.f32 	[%r166+16], %f1;
	st.shared.f32 	[%r166+20], %f1;
	st.shared.f32 	[%r166+24], %f1;
	st.shared.f32 	[%r166+28], %f1;
	add.s32 	%r293, %r293, 8;
	setp.eq.s32 	%p25, %r293, %r22;
	mov.u32 	%r291, %r22;
	@%p25 bra 	$L__BB0_48;
	bra.uni 	$L__BB0_47;
$L__BB0_48:
	setp.eq.s32 	%p26, %r15, 0;
	@%p26 bra 	$L__BB0_56;
	setp.lt.u32 	%p27, %r16, 3;
	@%p27 bra 	$L__BB0_51;
	add.s32 	%r167, %r291, %r8;
	shl.b32 	%r168, %r167, 2;
	add.s32 	%r169, %r4, %r168;
	st.shared.f32 	[%r169], %f1;
	setp.gt.f32 	%p28, %f1, %f390;
	selp.f32 	%f390, %f1, %f390, %p28;
	st.shared.f32 	[%r169+4], %f1;
	st.shared.f32 	[%r169+8], %f1;
	st.shared.f32 	[%r169+12], %f1;
	add.s32 	%r291, %r291, 4;
$L__BB0_51:
	setp.eq.s32 	%p29, %r17, 0;
	@%p29 bra 	$L__BB0_56;
	setp.eq.s32 	%p30, %r18, 0;
	@%p30 bra 	$L__BB0_54;
	add.s32 	%r170, %r291, %r8;
	shl.b32 	%r171, %r170, 2;
	add.s32 	%r172, %r4, %r171;
	st.shared.f32 	[%r172], %f1;
	setp.gt.f32 	%p31, %f1, %f390;
	selp.f32 	%f390, %f1, %f390, %p31;
	st.shared.f32 	[%r172+4], %f1;
	add.s32 	%r291, %r291, 2;
$L__BB0_54:
	setp.eq.s32 	%p32, %r23, 0;
	@%p32 bra 	$L__BB0_56;
	add.s32 	%r173, %r291, %r8;
	shl.b32 	%r174, %r173, 2;
	add.s32 	%r175, %r4, %r174;
	st.shared.f32 	[%r175], %f1;
	setp.gt.f32 	%p33, %f1, %f390;
	selp.f32 	%f390, %f1, %f390, %p33;
$L__BB0_56:
	mov.f32 	%f399, 0f00000000;
	@%p21 bra 	$L__BB0_68;
	setp.lt.u32 	%p44, %r99, 8;
	mov.f32 	%f399, 0f00000000;
	mov.b32 	%r296, 0;
	@%p44 bra 	$L__BB0_60;
	mov.f32 	%f399, 0f00000000;
	mov.b32 	%r294, 0;
$L__BB0_59:
	.pragma "nounroll";
	add.s32 	%r212, %r294, %r8;
	shl.b32 	%r213, %r212, 2;
	add.s32 	%r214, %r4, %r213;
	ld.shared.f32 	%f178, [%r214];
	sub.f32 	%f179, %f178, %f390;
	mul.f32 	%f180, %f179, 0f3FB8AA3B;
	ex2.approx.f32 	%f181, %f180;
	st.shared.f32 	[%r214], %f181;
	add.f32 	%f182, %f399, %f181;
	ld.shared.f32 	%f183, [%r214+4];
	sub.f32 	%f184, %f183, %f390;
	mul.f32 	%f185, %f184, 0f3FB8AA3B;
	ex2.approx.f32 	%f186, %f185;
	st.shared.f32 	[%r214+4], %f186;
	add.f32 	%f187, %f182, %f186;
	ld.shared.f32 	%f188, [%r214+8];
	sub.f32 	%f189, %f188, %f390;
	mul.f32 	%f190, %f189, 0f3FB8AA3B;
	ex2.approx.f32 	%f191, %f190;
	st.shared.f32 	[%r214+8], %f191;
	add.f32 	%f192, %f187, %f191;
	ld.shared.f32 	%f193, [%r214+12];
	sub.f32 	%f194, %f193, %f390;
	mul.f32 	%f195, %f194, 0f3FB8AA3B;
	ex2.approx.f32 	%f196, %f195;
	st.shared.f32 	[%r214+12], %f196;
	add.f32 	%f197, %f192, %f196;
	ld.shared.f32 	%f198, [%r214+16];
	sub.f32 	%f199, %f198, %f390;
	mul.f32 	%f200, %f199, 0f3FB8AA3B;
	ex2.approx.f32 	%f201, %f200;
	st.shared.f32 	[%r214+16], %f201;
	add.f32 	%f202, %f197, %f201;
	ld.shared.f32 	%f203, [%r214+20];
	sub.f32 	%f204, %f203, %f390;
	mul.f32 	%f205, %f204, 0f3FB8AA3B;
	ex2.approx.f32 	%f206, %f205;
	st.shared.f32 	[%r214+20], %f206;
	add.f32 	%f207, %f202, %f206;
	ld.shared.f32 	%f208, [%r214+24];
	sub.f32 	%f209, %f208, %f390;
	mul.f32 	%f210, %f209, 0f3FB8AA3B;
	ex2.approx.f32 	%f211, %f210;
	st.shared.f32 	[%r214+24], %f211;
	add.f32 	%f212, %f207, %f211;
	ld.shared.f32 	%f213, [%r214+28];
	sub.f32 	%f214, %f213, %f390;
	mul.f32 	%f215, %f214, 0f3FB8AA3B;
	ex2.approx.f32 	%f216, %f215;
	st.shared.f32 	[%r214+28], %f216;
	add.f32 	%f399, %f212, %f216;
	add.s32 	%r294, %r294, 8;
	setp.ne.s32 	%p45, %r294, %r22;
	mov.u32 	%r296, %r22;
	@%p45 bra 	$L__BB0_59;
$L__BB0_60:
	setp.eq.s32 	%p46, %r15, 0;
	@%p46 bra 	$L__BB0_68;
	setp.lt.u32 	%p47, %r16, 3;
	@%p47 bra 	$L__BB0_63;
	add.s32 	%r215, %r296, %r8;
	shl.b32 	%r216, %r215, 2;
	add.s32 	%r217, %r4, %r216;
	ld.shared.f32 	%f218, [%r217];
	sub.f32 	%f219, %f218, %f390;
	mul.f32 	%f220, %f219, 0f3FB8AA3B;
	ex2.approx.f32 	%f221, %f220;
	st.shared.f32 	[%r217], %f221;
	add.f32 	%f222, %f399, %f221;
	ld.shared.f32 	%f223, [%r217+4];
	sub.f32 	%f224, %f223, %f390;
	mul.f32 	%f225, %f224, 0f3FB8AA3B;
	ex2.approx.f32 	%f226, %f225;
	st.shared.f32 	[%r217+4], %f226;
	add.f32 	%f227, %f222, %f226;
	ld.shared.f32 	%f228, [%r217+8];
	sub.f32 	%f229, %f228, %f390;
	mul.f32 	%f230, %f229, 0f3FB8AA3B;
	ex2.approx.f32 	%f231, %f230;
	st.shared.f32 	[%r217+8], %f231;
	add.f32 	%f232, %f227, %f231;
	ld.shared.f32 	%f233, [%r217+12];
	sub.f32 	%f234, %f233, %f390;
	mul.f32 	%f235, %f234, 0f3FB8AA3B;
	ex2.approx.f32 	%f236, %f235;
	st.shared.f32 	[%r217+12], %f236;
	add.f32 	%f399, %f232, %f236;
	add.s32 	%r296, %r296, 4;
$L__BB0_63:
	setp.eq.s32 	%p48, %r17, 0;
	@%p48 bra 	$L__BB0_68;
	setp.eq.s32 	%p49, %r18, 0;
	@%p49 bra 	$L__BB0_66;
	add.s32 	%r218, %r296, %r8;
	shl.b32 	%r219, %r218, 2;
	add.s32 	%r220, %r4, %r219;
	ld.shared.f32 	%f238, [%r220];
	sub.f32 	%f239, %f238, %f390;
	mul.f32 	%f240, %f239, 0f3FB8AA3B;
	ex2.approx.f32 	%f241, %f240;
	st.shared.f32 	[%r220], %f241;
	add.f32 	%f242, %f399, %f241;
	ld.shared.f32 	%f243, [%r220+4];
	sub.f32 	%f244, %f243, %f390;
	mul.f32 	%f245, %f244, 0f3FB8AA3B;
	ex2.approx.f32 	%f246, %f245;
	st.shared.f32 	[%r220+4], %f246;
	add.f32 	%f399, %f242, %f246;
	add.s32 	%r296, %r296, 2;
$L__BB0_66:
	setp.eq.s32 	%p50, %r23, 0;
	@%p50 bra 	$L__BB0_68;
	add.s32 	%r221, %r296, %r8;
	shl.b32 	%r222, %r221, 2;
	add.s32 	%r223, %r4, %r222;
	ld.shared.f32 	%f247, [%r223];
	sub.f32 	%f248, %f247, %f390;
	mul.f32 	%f249, %f248, 0f3FB8AA3B;
	ex2.approx.f32 	%f250, %f249;
	st.shared.f32 	[%r223], %f250;
	add.f32 	%f399, %f399, %f250;
$L__BB0_68:
	max.f32 	%f42, %f2, %f390;
	sub.f32 	%f251, %f2, %f42;
	mul.f32 	%f252, %f251, 0f3FB8AA3B;
	ex2.approx.f32 	%f43, %f252;
	sub.f32 	%f253, %f390, %f42;
	mul.f32 	%f254, %f253, 0f3FB8AA3B;
	ex2.approx.f32 	%f44, %f254;
	mul.f32 	%f255, %f399, %f44;
	fma.rn.f32 	%f45, %f3, %f43, %f255;
	@%p2 bra 	$L__BB0_94;
	mad.lo.s32 	%r76, %r280, %r1, %r6;
	@%p21 bra 	$L__BB0_83;
	mov.b32 	%r298, 0;
$L__BB0_71:
	setp.lt.u32 	%p60, %r99, 8;
	mov.f32 	%f407, 0f00000000;
	mov.b32 	%r301, 0;
	@%p60 bra 	$L__BB0_74;
	mov.f32 	%f407, 0f00000000;
	mov.b32 	%r299, 0;
$L__BB0_73:
	.pragma "nounroll";
	add.s32 	%r233, %r299, %r8;
	shl.b32 	%r234, %r233, 2;
	add.s32 	%r235, %r4, %r234;
	ld.shared.f32 	%f327, [%r235];
	mad.lo.s32 	%r236, %r299, %r96, %r298;
	shl.b32 	%r237, %r236, 2;
	add.s32 	%r238, %r3, %r237;
	ld.shared.f32 	%f328, [%r238];
	fma.rn.f32 	%f329, %f327, %f328, %f407;
	ld.shared.f32 	%f330, [%r235+4];
	shl.b32 	%r239, %r96, 2;
	add.s32 	%r240, %r238, %r239;
	ld.shared.f32 	%f331, [%r240];
	fma.rn.f32 	%f332, %f330, %f331, %f329;
	ld.shared.f32 	%f333, [%r235+8];
	add.s32 	%r241, %r240, %r239;
	ld.shared.f32 	%f334, [%r241];
	fma.rn.f32 	%f335, %f333, %f334, %f332;
	ld.shared.f32 	%f336, [%r235+12];
	add.s32 	%r242, %r241, %r239;
	ld.shared.f32 	%f337, [%r242];
	fma.rn.f32 	%f338, %f336, %f337, %f335;
	ld.shared.f32 	%f339, [%r235+16];
	add.s32 	%r243, %r242, %r239;
	ld.shared.f32 	%f340, [%r243];
	fma.rn.f32 	%f341, %f339, %f340, %f338;
	ld.shared.f32 	%f342, [%r235+20];
	add.s32 	%r244, %r243, %r239;
	ld.shared.f32 	%f343, [%r244];
	fma.rn.f32 	%f344, %f342, %f343, %f341;
	ld.shared.f32 	%f345, [%r235+24];
	add.s32 	%r245, %r244, %r239;
	ld.shared.f32 	%f346, [%r245];
	fma.rn.f32 	%f347, %f345, %f346, %f344;
	ld.shared.f32 	%f348, [%r235+28];
	add.s32 	%r246, %r245, %r239;
	ld.shared.f32 	%f349, [%r246];
	fma.rn.f32 	%f407, %f348, %f349, %f347;
	add.s32 	%r299, %r299, 8;
	setp.ne.s32 	%p61, %r299, %r22;
	mov.u32 	%r301, %r22;
	@%p61 bra 	$L__BB0_73;
$L__BB0_74:
	setp.eq.s32 	%p62, %r15, 0;
	@%p62 bra 	$L__BB0_82;
	setp.lt.u32 	%p63, %r16, 3;
	@%p63 bra 	$L__BB0_77;
	add.s32 	%r247, %r301, %r8;
	shl.b32 	%r248, %r247, 2;
	add.s32 	%r249, %r4, %r248;
	ld.shared.f32 	%f351, [%r249];
	mad.lo.s32 	%r250, %r301, %r96, %r298;
	shl.b32 	%r251, %r250, 2;
	add.s32 	%r252, %r3, %r251;
	ld.shared.f32 	%f352, [%r252];
	fma.rn.f32 	%f353, %f351, %f352, %f407;
	ld.shared.f32 	%f354, [%r249+4];
	shl.b32 	%r253, %r96, 2;
	add.s32 	%r254, %r252, %r253;
	ld.shared.f32 	%f355, [%r254];
	fma.rn.f32 	%f356, %f354, %f355, %f353;
	ld.shared.f32 	%f357, [%r249+8];
	add.s32 	%r255, %r254, %r253;
	ld.shared.f32 	%f358, [%r255];
	fma.rn.f32 	%f359, %f357, %f358, %f356;
	ld.shared.f32 	%f360, [%r249+12];
	add.s32 	%r256, %r255, %r253;
	ld.shared.f32 	%f361, [%r256];
	fma.rn.f32 	%f407, %f360, %f361, %f359;
	add.s32 	%r301, %r301, 4;
$L__BB0_77:
	setp.eq.s32 	%p64, %r17, 0;
	@%p64 bra 	$L__BB0_82;
	setp.eq.s32 	%p65, %r18, 0;
	@%p65 bra 	$L__BB0_80;
	add.s32 	%r257, %r301, %r8;
	shl.b32 	%r258, %r257, 2;
	add.s32 	%r259, %r4, %r258;
	ld.shared.f32 	%f363, [%r259];
	mad.lo.s32 	%r260, %r301, %r96, %r298;
	shl.b32 	%r261, %r260, 2;
	add.s32 	%r262, %r3, %r261;
	ld.shared.f32 	%f364, [%r262];
	fma.rn.f32 	%f365, %f363, %f364, %f407;
	ld.shared.f32 	%f366, [%r259+4];
	shl.b32 	%r263, %r96, 2;
	add.s32 	%r264, %r262, %r263;
	ld.shared.f32 	%f367, [%r264];
	fma.rn.f32 	%f407, %f366, %f367, %f365;
	add.s32 	%r301, %r301, 2;
$L__BB0_80:
	setp.eq.s32 	%p66, %r23, 0;
	@%p66 bra 	$L__BB0_82;
	add.s32 	%r265, %r301, %r8;
	shl.b32 	%r266, %r265, 2;
	add.s32 	%r267, %r4, %r266;
	ld.shared.f32 	%f368, [%r267];
	mad.lo.s32 	%r268, %r301, %r96, %r298;
	shl.b32 	%r269, %r268, 2;
	add.s32 	%r270, %r3, %r269;
	ld.shared.f32 	%f369, [%r270];
	fma.rn.f32 	%f407, %f368, %f369, %f407;
$L__BB0_82:
	add.s32 	%r271, %r76, %r298;
	mul.wide.s32 	%rd44, %r271, 4;
	add.s64 	%rd45, %rd4, %rd44;
	ld.global.f32 	%f370, [%rd45];
	mul.f32 	%f371, %f3, %f370;
	mul.f32 	%f372, %f43, %f371;
	fma.rn.f32 	%f373, %f44, %f407, %f372;
	div.rn.f32 	%f374, %f373, %f45;
	st.global.f32 	[%rd45], %f374;
	add.s32 	%r298, %r298, 1;
	setp.eq.s32 	%p67, %r298, %r96;
	@%p67 bra 	$L__BB0_94;
	bra.uni 	$L__BB0_71;
$L__BB0_83:
	setp.lt.u32 	%p53, %r9, 7;
	mov.b32 	%r305, 0;
	@%p53 bra 	$L__BB0_86;
	mov.b32 	%r303, 0;
$L__BB0_85:
	.pragma "nounroll";
	add.s32 	%r226, %r76, %r303;
	mul.wide.s32 	%rd36, %r226, 4;
	add.s64 	%rd37, %rd4, %rd36;
	ld.global.f32 	%f256, [%rd37];
	mul.f32 	%f257, %f3, %f256;
	mul.f32 	%f258, %f44, 0f00000000;
	fma.rn.f32 	%f259, %f43, %f257, %f258;
	div.rn.f32 	%f260, %f259, %f45;
	st.global.f32 	[%rd37], %f260;
	ld.global.f32 	%f261, [%rd37+4];
	mul.f32 	%f262, %f3, %f261;
	fma.rn.f32 	%f263, %f43, %f262, %f258;
	div.rn.f32 	%f264, %f263, %f45;
	st.global.f32 	[%rd37+4], %f264;
	ld.global.f32 	%f265, [%rd37+8];
	mul.f32 	%f266, %f3, %f265;
	fma.rn.f32 	%f267, %f43, %f266, %f258;
	div.rn.f32 	%f268, %f267, %f45;
	st.global.f32 	[%rd37+8], %f268;
	ld.global.f32 	%f269, [%rd37+12];
	mul.f32 	%f270, %f3, %f269;
	fma.rn.f32 	%f271, %f43, %f270, %f258;
	div.rn.f32 	%f272, %f271, %f45;
	st.global.f32 	[%rd37+12], %f272;
	ld.global.f32 	%f273, [%rd37+16];
	mul.f32 	%f274, %f3, %f273;
	fma.rn.f32 	%f275, %f43, %f274, %f258;
	div.rn.f32 	%f276, %f275, %f45;
	st.global.f32 	[%rd37+16], %f276;
	ld.global.f32 	%f277, [%rd37+20];
	mul.f32 	%f278, %f3, %f277;
	fma.rn.f32 	%f279, %f43, %f278, %f258;
	div.rn.f32 	%f280, %f279, %f45;
	st.global.f32 	[%rd37+20], %f280;
	ld.global.f32 	%f281, [%rd37+24];
	mul.f32 	%f282, %f3, %f281;
	fma.rn.f32 	%f283, %f43, %f282, %f258;
	div.rn.f32 	%f284, %f283, %f45;
	st.global.f32 	[%rd37+24], %f284;
	ld.global.f32 	%f285, [%rd37+28];
	mul.f32 	%f286, %f3, %f285;
	fma.rn.f32 	%f287, %f43, %f286, %f258;
	div.rn.f32 	%f288, %f287, %f45;
	st.global.f32 	[%rd37+28], %f288;
	add.s32 	%r303, %r303, 8;
	setp.ne.s32 	%p54, %r303, %r19;
	mov.u32 	%r305, %r19;
	@%p54 bra 	$L__BB0_85;
$L__BB0_86:
	setp.eq.s32 	%p55, %r10, 0;
	@%p55 bra 	$L__BB0_94;
	setp.lt.u32 	%p56, %r11, 3;
	@%p56 bra 	$L__BB0_89;
	add.s32 	%r227, %r76, %r305;
	mul.wide.s32 	%rd38, %r227, 4;
	add.s64 	%rd39, %rd4, %rd38;
	ld.global.f32 	%f289, [%rd39];
	mul.f32 	%f290, %f3, %f289;
	mul.f32 	%f291, %f43, %f290;
	fma.rn.f32 	%f292, %f44, 0f00000000, %f291;
	div.rn.f32 	%f293, %f292, %f45;
	st.global.f32 	[%rd39], %f293;
	ld.global.f32 	%f294, [%rd39+4];
	mul.f32 	%f295, %f3, %f294;
	mul.f32 	%f296, %f43, %f295;
	fma.rn.f32 	%f297, %f44, 0f00000000, %f296;
	div.rn.f32 	%f298, %f297, %f45;
	st.global.f32 	[%rd39+4], %f298;
	ld.global.f32 	%f299, [%rd39+8];
	mul.f32 	%f300, %f3, %f299;
	mul.f32 	%f301, %f43, %f300;
	fma.rn.f32 	%f302, %f44, 0f00000000, %f301;
	div.rn.f32 	%f303, %f302, %f45;
	st.global.f32 	[%rd39+8], %f303;
	ld.global.f32 	%f304, [%rd39+12];
	mul.f32 	%f305, %f3, %f304;
	mul.f32 	%f306, %f43, %f305;
	fma.rn.f32 	%f307, %f44, 0f00000000, %f306;
	div.rn.f32 	%f308, %f307, %f45;
	st.global.f32 	[%rd39+12], %f308;
	add.s32 	%r305, %r305, 4;
$L__BB0_89:
	setp.eq.s32 	%p57, %r12, 0;
	@%p57 bra 	$L__BB0_94;
	setp.eq.s32 	%p58, %r13, 0;
	@%p58 bra 	$L__BB0_92;
	add.s32 	%r228, %r76, %r305;
	mul.wide.s32 	%rd40, %r228, 4;
	add.s64 	%rd41, %rd4, %rd40;
	ld.global.f32 	%f309, [%rd41];
	mul.f32 	%f310, %f3, %f309;
	mul.f32 	%f311, %f43, %f310;
	fma.rn.f32 	%f312, %f44, 0f00000000, %f311;
	div.rn.f32 	%f313, %f312, %f45;
	st.global.f32 	[%rd41], %f313;
	ld.global.f32 	%f314, [%rd41+4];
	mul.f32 	%f315, %f3, %f314;
	mul.f32 	%f316, %f43, %f315;
	fma.rn.f32 	%f317, %f44, 0f00000000, %f316;
	div.rn.f32 	%f318, %f317, %f45;
	st.global.f32 	[%rd41+4], %f318;
	add.s32 	%r305, %r305, 2;
$L__BB0_92:
	setp.eq.s32 	%p59, %r20, 0;
	@%p59 bra 	$L__BB0_94;
	add.s32 	%r229, %r76, %r305;
	mul.wide.s32 	%rd42, %r229, 4;
	add.s64 	%rd43, %rd4, %rd42;
	ld.global.f32 	%f319, [%rd43];
	mul.f32 	%f320, %f3, %f319;
	mul.f32 	%f321, %f43, %f320;
	fma.rn.f32 	%f322, %f44, 0f00000000, %f321;
	div.rn.f32 	%f323, %f322, %f45;
	st.global.f32 	[%rd43], %f323;
$L__BB0_94:
	st.global.f32 	[%rd8], %f42;
	st.global.f32 	[%rd9], %f45;
	add.s32 	%r280, %r280, 1;
	setp.ne.s32 	%p68, %r280, %r98;
	@%p68 bra 	$L__BB0_16;
$L__BB0_95:
	bar.sync 	0;
	add.s32 	%r272, %r272, 1;
	setp.ne.s32 	%p69, %r272, %r97;
	@%p69 bra 	$L__BB0_2;
$L__BB0_96:
	ret;

}


// ===== COMPILED SASS (sm_100) =====

	.target	sm_100

	.elftype	@"ET_EXEC"


//--------------------- .note.nv.tkinfo           --------------------------
	.section	.note.nv.tkinfo,"",@"SHT_NOTE"
	.sectionflags	@"SHF_NOTE_NV_TKINFO"
	.tkinfo
        /*0018*/ 	.word	0x00000002
        /*0030*/ 	.string	""
        /*0030*/ 	.string	"ptxas"
        /*0030*/ 	.string	"Cuda compilation tools, release 13.0, V13.0.88"
        /*0030*/ 	.string	"Build cuda_13.0.r13.0/compiler.36424714_0"
        /*0030*/ 	.string	"-arch sm_100 -m 64 "



//--------------------- .note.nv.cuinfo           --------------------------
	.section	.note.nv.cuinfo,"",@"SHT_NOTE"
	.sectionflags	@"SHF_NOTE_NV_CUINFO"
        /*0018*/ 	.short	0x0002
        /*001a*/ 	.short	0x0064
        /*001c*/ 	.short	0x0082
	.zero		2


//--------------------- .nv.info                  --------------------------
	.section	.nv.info,"",@"SHT_CUDA_INFO"
	.align	4


	//----- nvinfo : EIATTR_REGCOUNT
	.align		4
        /*0000*/ 	.byte	0x04, 0x2f
        /*0002*/ 	.short	(.L_1 - .L_0)
	.align		4
.L_0:
        /*0004*/ 	.word	index@(_Z2faPKfS0_S0_PfS1_S1_iiiiiif)
        /*0008*/ 	.word	0x00000028


	//----- nvinfo : EIATTR_FRAME_SIZE
	.align		4
.L_1:
        /*000c*/ 	.byte	0x04, 0x11
        /*000e*/ 	.short	(.L_3 - .L_2)
	.align		4
.L_2:
        /*0010*/ 	.word	index@($__internal_0_$__cuda_sm3x_div_rn_noftz_f32_slowpath)
        /*0014*/ 	.word	0x00000000


	//----- nvinfo : EIATTR_FRAME_SIZE
	.align		4
.L_3:
        /*0018*/ 	.byte	0x04, 0x11
        /*001a*/ 	.short	(.L_5 - .L_4)
	.align		4
.L_4:
        /*001c*/ 	.word	index@(_Z2faPKfS0_S0_PfS1_S1_iiiiiif)
        /*0020*/ 	.word	0x00000000


	//----- nvinfo : EIATTR_MIN_STACK_SIZE
	.align		4
.L_5:
        /*0024*/ 	.byte	0x04, 0x12
        /*0026*/ 	.short	(.L_7 - .L_6)
	.align		4
.L_6:
        /*0028*/ 	.word	index@(_Z2faPKfS0_S0_PfS1_S1_iiiiiif)
        /*002c*/ 	.word	0x00000000
.L_7:


//--------------------- .nv.compat                --------------------------
	.section	.nv.compat,"",@"SHT_CUDA_COMPAT_INFO"
	.align	4
        /*0000*/ 	.byte	0x02, 0x09, 0x00, 0x00, 0x02, 0x02, 0x01, 0x00, 0x02, 0x05, 0x05, 0x00, 0x03, 0x07, 0x01, 0x01
        /*0010*/ 	.byte	0x02, 0x03, 0x00, 0x00, 0x02, 0x06, 0x01, 0x00, 0x04, 0x0b, 0x08, 0x00, 0x01, 0x00, 0x00, 0x00
        /*0020*/ 	.byte	0x00, 0x00, 0x00, 0x00


//--------------------- .nv.info._Z2faPKfS0_S0_PfS1_S1_iiiiiif --------------------------
	.section	.nv.info._Z2faPKfS0_S0_PfS1_S1_iiiiiif,"",@"SHT_CUDA_INFO"
	.sectionflags	@""
	.align	4


	//----- nvinfo : EIATTR_CUDA_API_VERSION
	.align		4
        /*0000*/ 	.byte	0x04, 0x37
        /*0002*/ 	.short	(.L_9 - .L_8)
.L_8:
        /*0004*/ 	.word	0x00000082


	//----- nvinfo : EIATTR_KPARAM_INFO
	.align		4
.L_9:
        /*0008*/ 	.byte	0x04, 0x17
        /*000a*/ 	.short	(.L_11 - .L_10)
.L_10:
        /*000c*/ 	.word	0x00000000
        /*0010*/ 	.short	0x000c
        /*0012*/ 	.short	0x0048
        /*0014*/ 	.byte	0x00, 0xf0, 0x11, 0x00


	//----- nvinfo : EIATTR_KPARAM_INFO
	.align		4
.L_11:
        /*0018*/ 	.byte	0x04, 0x17
        /*001a*/ 	.short	(.L_13 - .L_12)
.L_12:
        /*001c*/ 	.word	0x00000000
        /*0020*/ 	.short	0x000b
        /*0022*/ 	.short	0x0044
        /*0024*/ 	.byte	0x00, 0xf0, 0x11, 0x00


	//----- nvinfo : EIATTR_KPARAM_INFO
	.align		4
.L_13:
        /*0028*/ 	.byte	0x04, 0x17
        /*002a*/ 	.short	(.L_15 - .L_14)
.L_14:
        /*002c*/ 	.word	0x00000000
        /*0030*/ 	.short	0x000a
        /*0032*/ 	.short	0x0040
        /*0034*/ 	.byte	0x00, 0xf0, 0x11, 0x00


	//----- nvinfo : EIATTR_KPARAM_INFO
	.align		4
.L_15:
        /*0038*/ 	.byte	0x04, 0x17
        /*003a*/ 	.short	(.L_17 - .L_16)
.L_16:
        /*003c*/ 	.word	0x00000000
        /*0040*/ 	.short	0x0009
        /*0042*/ 	.short	0x003c
        /*0044*/ 	.byte	0x00, 0xf0, 0x11, 0x00


	//----- nvinfo : EIATTR_KPARAM_INFO
	.align		4
.L_17:
        /*0048*/ 	.byte	0x04, 0x17
        /*004a*/ 	.short	(.L_19 - .L_18)
.L_18:
        /*004c*/ 	.word	0x00000000
        /*0050*/ 	.short	0x0008
        /*0052*/ 	.short	0x0038
        /*0054*/ 	.byte	0x00, 0xf0, 0x11, 0x00


	//----- nvinfo : EIATTR_KPARAM_INFO
	.align		4
.L_19:
        /*0058*/ 	.byte	0x04, 0x17
        /*005a*/ 	.short	(.L_21 - .L_20)
.L_20:
        /*005c*/ 	.word	0x00000000
        /*0060*/ 	.short	0x0007
        /*0062*/ 	.short	0x0034
        /*0064*/ 	.byte	0x00, 0xf0, 0x11, 0x00


	//----- nvinfo : EIATTR_KPARAM_INFO
	.align		4
.L_21:
        /*0068*/ 	.byte	0x04, 0x17
        /*006a*/ 	.short	(.L_23 - .L_22)
.L_22:
        /*006c*/ 	.word	0x00000000
        /*0070*/ 	.short	0x0006
        /*0072*/ 	.short	0x0030
        /*0074*/ 	.byte	0x00, 0xf0, 0x11, 0x00


	//----- nvinfo : EIATTR_KPARAM_INFO
	.align		4
.L_23:
        /*0078*/ 	.byte	0x04, 0x17
        /*007a*/ 	.short	(.L_25 - .L_24)
.L_24:
        /*007c*/ 	.word	0x00000000
        /*0080*/ 	.short	0x0005
        /*0082*/ 	.short	0x0028
        /*0084*/ 	.byte	0x00, 0xf5, 0x21, 0x00


	//----- nvinfo : EIATTR_KPARAM_INFO
	.align		4
.L_25:
        /*0088*/ 	.byte	0x04, 0x17
        /*008a*/ 	.short	(.L_27 - .L_26)
.L_26:
        /*008c*/ 	.word	0x00000000
        /*0090*/ 	.short	0x0004
        /*0092*/ 	.short	0x0020
        /*0094*/ 	.byte	0x00, 0xf5, 0x21, 0x00


	//----- nvinfo : EIATTR_KPARAM_INFO
	.align		4
.L_27:
        /*0098*/ 	.byte	0x04, 0x17
        /*009a*/ 	.short	(.L_29 - .L_28)
.L_28:
        /*009c*/ 	.word	0x00000000
        /*00a0*/ 	.short	0x0003
        /*00a2*/ 	.short	0x0018
        /*00a4*/ 	.byte	0x00, 0xf5, 0x21, 0x00


	//----- nvinfo : EIATTR_KPARAM_INFO
	.align		4
.L_29:
        /*00a8*/ 	.byte	0x04, 0x17
        /*00aa*/ 	.short	(.L_31 - .L_30)
.L_30:
        /*00ac*/ 	.word	0x00000000
        /*00b0*/ 	.short	0x0002
        /*00b2*/ 	.short	0x0010
        /*00b4*/ 	.byte	0x00, 0xf5, 0x21, 0x00


	//----- nvinfo : EIATTR_KPARAM_INFO
	.align		4
.L_31:
        /*00b8*/ 	.byte	0x04, 0x17
        /*00ba*/ 	.short	(.L_33 - .L_32)
.L_32:
        /*00bc*/ 	.word	0x00000000
        /*00c0*/ 	.short	0x0001
        /*00c2*/ 	.short	0x0008
        /*00c4*/ 	.byte	0x00, 0xf5, 0x21, 0x00


	//----- nvinfo : EIATTR_KPARAM_INFO
	.align		4
.L_33:
        /*00c8*/ 	.byte	0x04, 0x17
        /*00ca*/ 	.short	(.L_35 - .L_34)
.L_34:
        /*00cc*/ 	.word	0x00000000
        /*00d0*/ 	.short	0x0000
        /*00d2*/ 	.short	0x0000
        /*00d4*/ 	.byte	0x00, 0xf5, 0x21, 0x00


	//----- nvinfo : EIATTR_SPARSE_MMA_MASK
	.align		4
.L_35:
        /*00d8*/ 	.byte	0x03, 0x50
        /*00da*/ 	.short	0x0000


	//----- nvinfo : EIATTR_MAXREG_COUNT
	.align		4
        /*00dc*/ 	.byte	0x03, 0x1b
        /*00de*/ 	.short	0x00ff


	//----- nvinfo : EIATTR_NUM_BARRIERS
	.align		4
        /*00e0*/ 	.byte	0x02, 0x4c
        /*00e2*/ 	.byte	0x01
	.zero		1


	//----- nvinfo : EIATTR_MERCURY_ISA_VERSION
	.align		4
        /*00e4*/ 	.byte	0x03, 0x5f
        /*00e6*/ 	.short	0x0101


	//----- nvinfo : EIATTR_VRC_CTA_INIT_COUNT
	.align		4
        /*00e8*/ 	.byte	0x02, 0x4a
	.zero		1
	.zero		1


	//----- nvinfo : EIATTR_EXIT_INSTR_OFFSETS
	.align		4
        /*00ec*/ 	.byte	0x04, 0x1c
        /*00ee*/ 	.short	(.L_37 - .L_36)


	//   ....[0]....
.L_36:
        /*00f0*/ 	.word	0x00000030


	//   ....[1]....
        /*00f4*/ 	.word	0x00004470


	//----- nvinfo : EIATTR_CRS_STACK_SIZE
	.align		4
.L_37:
        /*00f8*/ 	.byte	0x04, 0x1e
        /*00fa*/ 	.short	(.L_39 - .L_38)
.L_38:
        /*00fc*/ 	.word	0x00000000


	//----- nvinfo : EIATTR_CBANK_PARAM_SIZE
	.align		4
.L_39:
        /*0100*/ 	.byte	0x03, 0x19
        /*0102*/ 	.short	0x004c


	//----- nvinfo : EIATTR_PARAM_CBANK
	.align		4
        /*0104*/ 	.byte	0x04, 0x0a
        /*0106*/ 	.short	(.L_41 - .L_40)
	.align		4
.L_40:
        /*0108*/ 	.word	index@(.nv.constant0._Z2faPKfS0_S0_PfS1_S1_iiiiiif)
        /*010c*/ 	.short	0x0380
        /*010e*/ 	.short	0x004c


	//----- nvinfo : EIATTR_SW_WAR
	.align		4
.L_41:
        /*0110*/ 	.byte	0x04, 0x36
        /*0112*/ 	.short	(.L_43 - .L_42)
.L_42:
        /*0114*/ 	.word	0x00000008
.L_43:


//--------------------- .nv.callgraph             --------------------------
	.section	.nv.callgraph,"",@"SHT_CUDA_CALLGRAPH"
	.align	4
	.sectionentsize	8
	.align		4
        /*0000*/ 	.word	0x00000000
	.align		4
        /*0004*/ 	.word	0xffffffff
	.align		4
        /*0008*/ 	.word	0x00000000
	.align		4
        /*000c*/ 	.word	0xfffffffe
	.align		4
        /*0010*/ 	.word	0x00000000
	.align		4
        /*0014*/ 	.word	0xfffffffd
	.align		4
        /*0018*/ 	.word	0x00000000
	.align		4
        /*001c*/ 	.word	0xfffffffc


//--------------------- .text._Z2faPKfS0_S0_PfS1_S1_iiiiiif --------------------------
	.section	.text._Z2faPKfS0_S0_PfS1_S1_iiiiiif,"ax",@progbits
	.align	128
        .global         _Z2faPKfS0_S0_PfS1_S1_iiiiiif
        .type           _Z2faPKfS0_S0_PfS1_S1_iiiiiif,@function
        .size           _Z2faPKfS0_S0_PfS1_S1_iiiiiif,(.L_x_85 - _Z2faPKfS0_S0_PfS1_S1_iiiiiif)
        .other          _Z2faPKfS0_S0_PfS1_S1_iiiiiif,@"STO_CUDA_ENTRY STV_DEFAULT"
_Z2faPKfS0_S0_PfS1_S1_iiiiiif:
.text._Z2faPKfS0_S0_PfS1_S1_iiiiiif:
[----:B------:R-:W-:Y:S08]  /*0000*/  LDC R1, c[0x0][0x37c] ;  /* 0x0000df00ff017b82 */ /* 0x000ff00000000800 */
[----:B------:R-:W0:Y:S02]  /*0010*/  LDC R0, c[0x0][0x3b8] ;  /* 0x0000ee00ff007b82 */ /* 0x000e240000000800 */
[----:B0-----:R-:W-:-:S13]  /*0020*/  ISETP.GE.AND P0, PT, R0, 0x1, PT ;  /* 0x000000010000780c */ /* 0x001fda0003f06270 */
[----:B------:R-:W-:Y:S05]  /*0030*/  @!P0 EXIT ;  /* 0x000000000000894d */ /* 0x000fea0003800000 */
[----:B------:R-:W0:Y:S01]  /*0040*/  S2R R22, SR_TID.X ;  /* 0x0000000000167919 */ /* 0x000e220000002100 */
[----:B------:R-:W1:Y:S01]  /*0050*/  S2UR UR7, SR_CgaCtaId ;  /* 0x00000000000779c3 */ /* 0x000e620000008800 */
[----:B------:R-:W2:Y:S01]  /*0060*/  LDCU UR10, c[0x0][0x3c0] ;  /* 0x00007800ff0a77ac */ /* 0x000ea20008000800 */
[----:B------:R-:W3:Y:S06]  /*0070*/  LDCU UR25, c[0x0][0x3b4] ;  /* 0x00007680ff1977ac */ /* 0x000eec0008000800 */
[----:B------:R-:W4:Y:S01]  /*0080*/  S2UR UR4, SR_CTAID.Y ;  /* 0x00000000000479c3 */ /* 0x000f220000002600 */
[----:B------:R-:W4:Y:S01]  /*0090*/  LDCU UR9, c[0x0][0x3b0] ;  /* 0x00007600ff0977ac */ /* 0x000f220008000800 */
[----:B------:R-:W5:Y:S06]  /*00a0*/  LDCU UR5, c[0x0][0x374] ;  /* 0x00006e80ff0577ac */ /* 0x000f6c0008000800 */
[----:B------:R-:W5:Y:S01]  /*00b0*/  S2UR UR8, SR_CTAID.X ;  /* 0x00000000000879c3 */ /* 0x000f620000002500 */
[----:B------:R-:W-:Y:S01]  /*00c0*/  UMOV UR6, 0x400 ;  /* 0x0000040000067882 */ /* 0x000fe20000000000 */
[----:B------:R-:W5:Y:S01]  /*00d0*/  LDCU UR30, c[0x0][0x3c8] ;  /* 0x00007900ff1e77ac */ /* 0x000f620008000800 */
[----:B--2---:R-:W-:Y:S01]  /*00e0*/  ULOP3.LUT UR18, UR10, 0x7, URZ, 0xc0, !UPT ;  /* 0x000000070a127892 */ /* 0x004fe2000f8ec0ff */
[----:B---3--:R-:W-:Y:S01]  /*00f0*/  MOV R2, UR25 ;  /* 0x0000001900027c02 */ /* 0x008fe20008000f00 */
[----:B-1----:R-:W-:-:S02]  /*0100*/  ULEA UR6, UR7, UR6, 0x18 ;  /* 0x0000000607067291 */ /* 0x002fc4000f8ec0ff */
[----:B------:R-:W-:Y:S02]  /*0110*/  UIMAD UR11, UR10, UR25, URZ ;  /* 0x000000190a0b72a4 */ /* 0x000fe4000f8e02ff */
[----:B------:R-:W-:Y:S02]  /*0120*/  ULOP3.LUT UR21, UR25, 0x7, URZ, 0xc0, !UPT ;  /* 0x0000000719157892 */ /* 0x000fe4000f8ec0ff */
[----:B------:R-:W-:Y:S01]  /*0130*/  MOV R3, UR6 ;  /* 0x0000000600037c02 */ /* 0x000fe20008000f00 */
[----:B------:R-:W-:Y:S01]  /*0140*/  ULEA UR23, UR11, UR6, 0x2 ;  /* 0x000000060b177291 */ /* 0x000fe2000f8e10ff */
[C---:B0-----:R-:W-:Y:S01]  /*0150*/  IADD3 R0, PT, PT, R22.reuse, UR10, RZ ;  /* 0x0000000a16007c10 */ /* 0x041fe2000fffe0ff */
[----:B----4-:R-:W-:Y:S01]  /*0160*/  UIMAD UR4, UR4, UR9, URZ ;  /* 0x00000009040472a4 */ /* 0x010fe2000f8e02ff */
[----:B------:R-:W-:Y:S01]  /*0170*/  IMAD R21, R22, UR25, RZ ;  /* 0x0000001916157c24 */ /* 0x000fe2000f8e02ff */
[----:B------:R-:W-:Y:S01]  /*0180*/  ULOP3.LUT UR20, UR25, 0x3, URZ, 0xc0, !UPT ;  /* 0x0000000319147892 */ /* 0x000fe2000f8ec0ff */
[----:B------:R-:W-:Y:S01]  /*0190*/  SHF.L.U32 R0, R0, 0x2, RZ ;  /* 0x0000000200007819 */ /* 0x000fe200000006ff */
[----:B------:R-:W-:Y:S01]  /*01a0*/  ULOP3.LUT UR17, UR10, 0x3, URZ, 0xc0, !UPT ;  /* 0x000000030a117892 */ /* 0x000fe2000f8ec0ff */
[----:B-----5:R-:W-:Y:S01]  /*01b0*/  FMUL R20, RZ, UR30 ;  /* 0x0000001eff147c20 */ /* 0x020fe20008400000 */
[----:B------:R-:W-:-:S02]  /*01c0*/  ULEA UR24, UR11, UR23, 0x2 ;  /* 0x000000170b187291 */ /* 0x000fc4000f8e10ff */
[----:B------:R-:W-:Y:S01]  /*01d0*/  UIMAD UR5, UR5, UR8, URZ ;  /* 0x00000008050572a4 */ /* 0x000fe2000f8e02ff */
[----:B------:R-:W-:Y:S01]  /*01e0*/  IMAD R0, R0, UR25, R3 ;  /* 0x0000001900007c24 */ /* 0x000fe2000f8e0203 */
[----:B------:R-:W-:Y:S02]  /*01f0*/  UIADD3 UR22, UPT, UPT, UR25, -0x1, URZ ;  /* 0xffffffff19167890 */ /* 0x000fe4000fffe0ff */
[----:B------:R-:W-:Y:S02]  /*0200*/  UIMAD UR4, UR5, UR9, UR4 ;  /* 0x00000009050472a4 */ /* 0x000fe4000f8e0204 */
[----:B------:R-:W-:Y:S01]  /*0210*/  IADD3 R16, PT, PT, R0, 0x10, RZ ;  /* 0x0000001000107810 */ /* 0x000fe20007ffe0ff */
[----:B------:R-:W-:Y:S02]  /*0220*/  ULOP3.LUT UR19, UR25, 0xf, URZ, 0xc0, !UPT ;  /* 0x0000000f19137892 */ /* 0x000fe4000f8ec0ff */
[----:B------:R-:W-:Y:S01]  /*0230*/  ULOP3.LUT UR8, UR25, 0x7ffffff8, URZ, 0xc0, !UPT ;  /* 0x7ffffff819087892 */ /* 0x000fe2000f8ec0ff */
[----:B------:R-:W-:Y:S01]  /*0240*/  IMAD R19, R2, UR4, R21 ;  /* 0x0000000402137c24 */ /* 0x000fe2000f8e0215 */
[----:B------:R-:W-:Y:S01]  /*0250*/  ULOP3.LUT UR16, UR25, 0x1, URZ, 0xc0, !UPT ;  /* 0x0000000119107892 */ /* 0x000fe2000f8ec0ff */
[----:B------:R-:W-:Y:S01]  /*0260*/  IADD3 R18, PT, PT, R22, UR4, RZ ;  /* 0x0000000416127c10 */ /* 0x000fe2000fffe0ff */
[----:B------:R-:W-:Y:S01]  /*0270*/  ULOP3.LUT UR7, UR25, 0x7ffffff0, URZ, 0xc0, !UPT ;  /* 0x7ffffff019077892 */ /* 0x000fe2000f8ec0ff */
[----:B------:R-:W0:Y:S01]  /*0280*/  LDCU.64 UR12, c[0x0][0x358] ;  /* 0x00006b00ff0c77ac */ /* 0x000e220008000a00 */
[----:B------:R-:W-:-:S02]  /*0290*/  ULOP3.LUT UR15, UR10, 0x7ffffff8, URZ, 0xc0, !UPT ;  /* 0x7ffffff80a0f7892 */ /* 0x000fc4000f8ec0ff */
[----:B------:R-:W-:Y:S02]  /*02a0*/  ULOP3.LUT UR14, UR10, 0x1, URZ, 0xc0, !UPT ;  /* 0x000000010a0e7892 */ /* 0x000fe4000f8ec0ff */
[----:B------:R-:W-:Y:S02]  /*02b0*/  UIADD3 UR26, UPT, UPT, UR21, -0x1, URZ ;  /* 0xffffffff151a7890 */ /* 0x000fe4000fffe0ff */
[----:B------:R-:W-:Y:S02]  /*02c0*/  UIADD3 UR27, UPT, UPT, UR20, -0x1, URZ ;  /* 0xffffffff141b7890 */ /* 0x000fe4000fffe0ff */
[----:B------:R-:W-:Y:S02]  /*02d0*/  UIADD3 UR28, UPT, UPT, UR18, -0x1, URZ ;  /* 0xffffffff121c7890 */ /* 0x000fe4000fffe0ff */
[----:B------:R-:W-:Y:S02]  /*02e0*/  UIADD3 UR29, UPT, UPT, UR17, -0x1, URZ ;  /* 0xffffffff111d7890 */ /* 0x000fe4000fffe0ff */
[----:B------:R-:W-:Y:S01]  /*02f0*/  ULEA UR25, UR11, UR24, 0x2 ;  /* 0x000000180b197291 */ /* 0x000fe2000f8e10ff */
[----:B------:R-:W-:-:S11]  /*0300*/  UMOV UR4, URZ ;  /* 0x000000ff00047c82 */ /* 0x000fd60008000000 */
.L_x_72:
[----:B-1----:R-:W1:Y:S02]  /*0310*/  LDCU UR9, c[0x0][0x3b4] ;  /* 0x00007680ff0977ac */ /* 0x002e640008000800 */
[----:B-1----:R-:W-:-:S09]  /*0320*/  UISETP.GE.AND UP0, UPT, UR9, 0x1, UPT ;  /* 0x000000010900788c */ /* 0x002fd2000bf06270 */
[----:B--234-:R-:W-:Y:S05]  /*0330*/  BRA.U !UP0, `(.L_x_0) ;  /* 0x0000000508f07547 */ /* 0x01cfea000b800000 */
[----:B------:R-:W-:Y:S01]  /*0340*/  UISETP.GE.U32.AND UP1, UPT, UR22, 0x7, UPT ;  /* 0x000000071600788c */ /* 0x000fe2000bf26070 */
[----:B------:R-:W-:Y:S01]  /*0350*/  MOV R0, UR4 ;  /* 0x0000000400007c02 */ /* 0x000fe20008000f00 */
[----:B------:R-:W-:-:S04]  /*0360*/  HFMA2 R2, -RZ, RZ, 0, 0 ;  /* 0x00000000ff027431 */ /* 0x000fc800000001ff */
[----:B------:R-:W-:-:S03]  /*0370*/  IMAD R0, R0, UR11, R19 ;  /* 0x0000000b00007c24 */ /* 0x000fc6000f8e0213 */
[----:B------:R-:W-:Y:S05]  /*0380*/  BRA.U !UP1, `(.L_x_1) ;  /* 0x0000000109e47547 */ /* 0x000fea000b800000 */
[----:B------:R-:W1:Y:S01]  /*0390*/  S2R R22, SR_TID.X ;  /* 0x0000000000167919 */ /* 0x000e620000002100 */
[----:B------:R-:W2:Y:S01]  /*03a0*/  S2UR UR6, SR_CgaCtaId ;  /* 0x00000000000679c3 */ /* 0x000ea20000008800 */
[----:B------:R-:W-:Y:S01]  /*03b0*/  UMOV UR5, 0x400 ;  /* 0x0000040000057882 */ /* 0x000fe20000000000 */
[----:B------:R-:W-:Y:S01]  /*03c0*/  ULOP3.LUT UR8, UR9, 0x7ffffff8, URZ, 0xc0, !UPT ;  /* 0x7ffffff809087892 */ /* 0x000fe2000f8ec0ff */
[----:B------:R-:W-:Y:S02]  /*03d0*/  MOV R7, R16 ;  /* 0x0000001000077202 */ /* 0x000fe40000000f00 */
[----:B------:R-:W-:-:S03]  /*03e0*/  MOV R9, R0 ;  /* 0x0000000000097202 */ /* 0x000fc60000000f00 */
[----:B------:R-:W1:Y:S01]  /*03f0*/  LDC R3, c[0x0][0x3c0] ;  /* 0x0000f000ff037b82 */ /* 0x000e620000000800 */
[----:B--2---:R-:W-:Y:S01]  /*0400*/  ULEA UR5, UR6, UR5, 0x18 ;  /* 0x0000000506057291 */ /* 0x004fe2000f8ec0ff */
[----:B-1----:R-:W-:-:S05]  /*0410*/  LEA R2, R3, R22, 0x1 ;  /* 0x0000001603027211 */ /* 0x002fca00078e08ff */
[----:B------:R-:W-:Y:S01]  /*0420*/  MOV R3, UR5 ;  /* 0x0000000500037c02 */ /* 0x000fe20008000f00 */
[----:B------:R-:W-:Y:S01]  /*0430*/  UIADD3 UR5, UPT, UPT, -UR8, URZ, URZ ;  /* 0x000000ff08057290 */ /* 0x000fe2000fffe1ff */
[----:B------:R-:W-:-:S05]  /*0440*/  SHF.L.U32 R2, R2, 0x2, RZ ;  /* 0x0000000202027819 */ /* 0x000fca00000006ff */
[----:B------:R-:W-:-:S05]  /*0450*/  IMAD R2, R2, UR9, R3 ;  /* 0x0000000902027c24 */ /* 0x000fca000f8e0203 */
[----:B------:R-:W-:-:S07]  /*0460*/  IADD3 R6, PT, PT, R2, 0x10, RZ ;  /* 0x0000001002067810 */ /* 0x000fce0007ffe0ff */
.L_x_2:
[----:B------:R-:W1:Y:S08]  /*0470*/  LDC.64 R2, c[0x0][0x388] ;  /* 0x0000e200ff027b82 */ /* 0x000e700000000a00 */
[----:B------:R-:W2:Y:S01]  /*0480*/  LDC.64 R4, c[0x0][0x390] ;  /* 0x0000e400ff047b82 */ /* 0x000ea20000000a00 */
[----:B-1----:R-:W-:-:S05]  /*0490*/  IMAD.WIDE R2, R9, 0x4, R2 ;  /* 0x0000000409027825 */ /* 0x002fca00078e0202 */
[----:B0-----:R-:W3:Y:S01]  /*04a0*/  LDG.E R8, desc[UR12][R2.64] ;  /* 0x0000000c02087981 */ /* 0x001ee2000c1e1900 */
[----:B--2---:R-:W-:-:S03]  /*04b0*/  IMAD.WIDE R4, R9, 0x4, R4 ;  /* 0x0000000409047825 */ /* 0x004fc600078e0204 */
[----:B------:R-:W2:Y:S04]  /*04c0*/  LDG.E R10, desc[UR12][R2.64+0x4] ;  /* 0x0000040c020a7981 */ /* 0x000ea8000c1e1900 */
[----:B------:R-:W4:Y:S04]  /*04d0*/  LDG.E R11, desc[UR12][R4.64] ;  /* 0x0000000c040b7981 */ /* 0x000f28000c1e1900 */
[----:B------:R-:W5:Y:S04]  /*04e0*/  LDG.E R13, desc[UR12][R4.64+0x4] ;  /* 0x0000040c040d7981 */ /* 0x000f68000c1e1900 */
        /* <DEDUP_REMOVED lines=11> */
[----:B------:R-:W5:Y:S01]  /*05a0*/  LDG.E R29, desc[UR12][R4.64+0x1c] ;  /* 0x00001c0c041d7981 */ /* 0x000f62000c1e1900 */
[----:B------:R-:W-:-:S04]  /*05b0*/  UIADD3 UR5, UPT, UPT, UR5, 0x8, URZ ;  /* 0x0000000805057890 */ /* 0x000fc8000fffe0ff */
[----:B------:R-:W-:Y:S01]  /*05c0*/  UISETP.NE.AND UP1, UPT, UR5, URZ, UPT ;  /* 0x000000ff0500728c */ /* 0x000fe2000bf25270 */
[----:B------:R-:W-:Y:S01]  /*05d0*/  IADD3 R9, PT, PT, R9, 0x8, RZ ;  /* 0x0000000809097810 */ /* 0x000fe20007ffe0ff */
[----:B---3--:R-:W-:Y:S04]  /*05e0*/  STS [R7+-0x10], R8 ;  /* 0xfffff00807007388 */ /* 0x008fe80000000800 */
[----:B----4-:R-:W-:Y:S04]  /*05f0*/  STS [R6+-0x10], R11 ;  /* 0xfffff00b06007388 */ /* 0x010fe80000000800 */
[----:B--2---:R-:W-:Y:S04]  /*0600*/  STS [R7+-0xc], R10 ;  /* 0xfffff40a07007388 */ /* 0x004fe80000000800 */
[----:B-----5:R-:W-:Y:S04]  /*0610*/  STS [R6+-0xc], R13 ;  /* 0xfffff40d06007388 */ /* 0x020fe80000000800 */
[----:B------:R-:W-:Y:S04]  /*0620*/  STS [R7+-0x8], R12 ;  /* 0xfffff80c07007388 */ /* 0x000fe80000000800 */
[----:B------:R-:W-:Y:S04]  /*0630*/  STS [R6+-0x8], R15 ;  /* 0xfffff80f06007388 */ /* 0x000fe80000000800 */
[----:B------:R-:W-:Y:S04]  /*0640*/  STS [R7+-0x4], R14 ;  /* 0xfffffc0e07007388 */ /* 0x000fe80000000800 */
[----:B------:R-:W-:Y:S04]  /*0650*/  STS [R6+-0x4], R17 ;  /* 0xfffffc1106007388 */ /* 0x000fe80000000800 */
[----:B------:R-:W-:Y:S04]  /*0660*/  STS [R7], R24 ;  /* 0x0000001807007388 */ /* 0x000fe80000000800 */
[----:B------:R-:W-:Y:S04]  /*0670*/  STS [R6], R23 ;  /* 0x0000001706007388 */ /* 0x000fe80000000800 */
[----:B------:R-:W-:Y:S04]  /*0680*/  STS [R7+0x4], R26 ;  /* 0x0000041a07007388 */ /* 0x000fe80000000800 */
[----:B------:R-:W-:Y:S04]  /*0690*/  STS [R6+0x4], R25 ;  /* 0x0000041906007388 */ /* 0x000fe80000000800 */
[----:B------:R-:W-:Y:S04]  /*06a0*/  STS [R7+0x8], R28 ;  /* 0x0000081c07007388 */ /* 0x000fe80000000800 */
[----:B------:R-:W-:Y:S04]  /*06b0*/  STS [R6+0x8], R27 ;  /* 0x0000081b06007388 */ /* 0x000fe80000000800 */
[----:B------:R0:W-:Y:S04]  /*06c0*/  STS [R7+0xc], R30 ;  /* 0x00000c1e07007388 */ /* 0x0001e80000000800 */
[----:B------:R1:W-:Y:S01]  /*06d0*/  STS [R6+0xc], R29 ;  /* 0x00000c1d06007388 */ /* 0x0003e20000000800 */
[----:B0-----:R-:W-:-:S02]  /*06e0*/  IADD3 R7, PT, PT, R7, 0x20, RZ ;  /* 0x0000002007077810 */ /* 0x001fc40007ffe0ff */
[----:B-1----:R-:W-:Y:S01]  /*06f0*/  IADD3 R6, PT, PT, R6, 0x20, RZ ;  /* 0x0000002006067810 */ /* 0x002fe20007ffe0ff */
[----:B------:R-:W-:Y:S06]  /*0700*/  BRA.U UP1, `(.L_x_2) ;  /* 0xfffffffd01587547 */ /* 0x000fec000b83ffff */
[----:B------:R-:W-:-:S07]  /*0710*/  MOV R2, UR8 ;  /* 0x0000000800027c02 */ /* 0x000fce0008000f00 */
.L_x_1:
[----:B------:R-:W-:-:S09]  /*0720*/  UISETP.NE.AND UP1, UPT, UR21, URZ, UPT ;  /* 0x000000ff1500728c */ /* 0x000fd2000bf25270 */
[----:B------:R-:W-:Y:S05]  /*0730*/  BRA.U !UP1, `(.L_x_0) ;  /* 0x0000000109f07547 */ /* 0x000fea000b800000 */
[----:B------:R-:W-:Y:S02]  /*0740*/  UISETP.GE.U32.AND UP1, UPT, UR26, 0x3, UPT ;  /* 0x000000031a00788c */ /* 0x000fe4000bf26070 */
[----:B------:R-:W-:-:S07]  /*0750*/  UISETP.NE.AND UP2, UPT, UR20, URZ, UPT ;  /* 0x000000ff1400728c */ /* 0x000fce000bf45270 */
[----:B------:R-:W-:Y:S05]  /*0760*/  BRA.U !UP1, `(.L_x_3) ;  /* 0x0000000109647547 */ /* 0x000fea000b800000 */
[----:B------:R-:W1:Y:S01]  /*0770*/  LDC.64 R4, c[0x0][0x388] ;  /* 0x0000e200ff047b82 */ /* 0x000e620000000a00 */
[----:B------:R-:W-:-:S07]  /*0780*/  IADD3 R3, PT, PT, R0, R2, RZ ;  /* 0x0000000200037210 */ /* 0x000fce0007ffe0ff */
[----:B------:R-:W2:Y:S01]  /*0790*/  LDC.64 R6, c[0x0][0x390] ;  /* 0x0000e400ff067b82 */ /* 0x000ea20000000a00 */
[----:B-1----:R-:W-:-:S05]  /*07a0*/  IMAD.WIDE R4, R3, 0x4, R4 ;  /* 0x0000000403047825 */ /* 0x002fca00078e0204 */
[----:B0-----:R-:W3:Y:S01]  /*07b0*/  LDG.E R11, desc[UR12][R4.64+0x4] ;  /* 0x0000040c040b7981 */ /* 0x001ee2000c1e1900 */
[----:B--2---:R-:W-:-:S03]  /*07c0*/  IMAD.WIDE R6, R3, 0x4, R6 ;  /* 0x0000000403067825 */ /* 0x004fc600078e0206 */
[----:B------:R-:W2:Y:S04]  /*07d0*/  LDG.E R15, desc[UR12][R4.64+0x8] ;  /* 0x0000080c040f7981 */ /* 0x000ea8000c1e1900 */
[----:B------:R-:W4:Y:S04]  /*07e0*/  LDG.E R3, desc[UR12][R4.64] ;  /* 0x0000000c04037981 */ /* 0x000f28000c1e1900 */
[----:B------:R-:W5:Y:S04]  /*07f0*/  LDG.E R9, desc[UR12][R6.64] ;  /* 0x0000000c06097981 */ /* 0x000f68000c1e1900 */
[----:B------:R-:W2:Y:S04]  /*0800*/  LDG.E R13, desc[UR12][R6.64+0x4] ;  /* 0x0000040c060d7981 */ /* 0x000ea8000c1e1900 */
[----:B------:R-:W2:Y:S04]  /*0810*/  LDG.E R17, desc[UR12][R6.64+0x8] ;  /* 0x0000080c06117981 */ /* 0x000ea8000c1e1900 */
[----:B------:R-:W2:Y:S04]  /*0820*/  LDG.E R23, desc[UR12][R4.64+0xc] ;  /* 0x00000c0c04177981 */ /* 0x000ea8000c1e1900 */
[----:B------:R-:W2:Y:S01]  /*0830*/  LDG.E R25, desc[UR12][R6.64+0xc] ;  /* 0x00000c0c06197981 */ /* 0x000ea2000c1e1900 */
[----:B------:R-:W-:-:S04]  /*0840*/  IADD3 R8, PT, PT, R21, R2, RZ ;  /* 0x0000000215087210 */ /* 0x000fc80007ffe0ff */
[C---:B------:R-:W-:Y:S02]  /*0850*/  LEA R10, R8.reuse, UR23, 0x2 ;  /* 0x00000017080a7c11 */ /* 0x040fe4000f8e10ff */
[----:B------:R-:W-:Y:S02]  /*0860*/  LEA R8, R8, UR24, 0x2 ;  /* 0x0000001808087c11 */ /* 0x000fe4000f8e10ff */
[----:B------:R-:W-:Y:S01]  /*0870*/  IADD3 R2, PT, PT, R2, 0x4, RZ ;  /* 0x0000000402027810 */ /* 0x000fe20007ffe0ff */
[----:B----4-:R1:W-:Y:S04]  /*0880*/  STS [R10], R3 ;  /* 0x000000030a007388 */ /* 0x0103e80000000800 */
[----:B-----5:R1:W-:Y:S04]  /*0890*/  STS [R8], R9 ;  /* 0x0000000908007388 */ /* 0x0203e80000000800 */
[----:B---3--:R1:W-:Y:S04]  /*08a0*/  STS [R10+0x4], R11 ;  /* 0x0000040b0a007388 */ /* 0x0083e80000000800 */
[----:B--2---:R1:W-:Y:S04]  /*08b0*/  STS [R8+0x4], R13 ;  /* 0x0000040d08007388 */ /* 0x0043e80000000800 */
[----:B------:R1:W-:Y:S04]  /*08c0*/  STS [R10+0x8], R15 ;  /* 0x0000080f0a007388 */ /* 0x0003e80000000800 */
[----:B------:R1:W-:Y:S04]  /*08d0*/  STS [R8+0x8], R17 ;  /* 0x0000081108007388 */ /* 0x0003e80000000800 */
[----:B------:R1:W-:Y:S04]  /*08e0*/  STS [R10+0xc], R23 ;  /* 0x00000c170a007388 */ /* 0x0003e80000000800 */
[----:B------:R1:W-:Y:S02]  /*08f0*/  STS [R8+0xc], R25 ;  /* 0x00000c1908007388 */ /* 0x0003e40000000800 */
.L_x_3:
[----:B------:R-:W-:Y:S05]  /*0900*/  BRA.U !UP2, `(.L_x_0) ;  /* 0x000000010a7c7547 */ /* 0x000fea000b800000 */
[----:B------:R-:W-:Y:S02]  /*0910*/  ISETP.NE.AND P0, PT, RZ, UR27, PT ;  /* 0x0000001bff007c0c */ /* 0x000fe4000bf05270 */
[----:B------:R-:W-:-:S11]  /*0920*/  ISETP.NE.AND P1, PT, RZ, UR16, PT ;  /* 0x00000010ff007c0c */ /* 0x000fd6000bf25270 */
[----:B------:R-:W2:Y:S01]  /*0930*/  @P0 LDC.64 R6, c[0x0][0x388] ;  /* 0x0000e200ff060b82 */ /* 0x000ea20000000a00 */
[-C--:B-1----:R-:W-:Y:S02]  /*0940*/  @P0 IADD3 R11, PT, PT, R0, R2.reuse, RZ ;  /* 0x00000002000b0210 */ /* 0x082fe40007ffe0ff */
[----:B------:R-:W-:Y:S02]  /*0950*/  @P0 IADD3 R14, PT, PT, R21, R2, RZ ;  /* 0x00000002150e0210 */ /* 0x000fe40007ffe0ff */
[----:B------:R-:W-:-:S03]  /*0960*/  @P0 IADD3 R2, PT, PT, R2, 0x2, RZ ;  /* 0x0000000202020810 */ /* 0x000fc60007ffe0ff */
[----:B------:R-:W1:Y:S01]  /*0970*/  @P0 LDC.64 R8, c[0x0][0x390] ;  /* 0x0000e400ff080b82 */ /* 0x000e620000000a00 */
[----:B------:R-:W-:-:S07]  /*0980*/  @P1 IADD3 R3, PT, PT, R0, R2, RZ ;  /* 0x0000000200031210 */ /* 0x000fce0007ffe0ff */
[----:B------:R-:W3:Y:S08]  /*0990*/  @P1 LDC.64 R12, c[0x0][0x388] ;  /* 0x0000e200ff0c1b82 */ /* 0x000ef00000000a00 */
[----:B------:R-:W4:Y:S01]  /*09a0*/  @P1 LDC.64 R4, c[0x0][0x390] ;  /* 0x0000e400ff041b82 */ /* 0x000f220000000a00 */
[----:B--2---:R-:W-:-:S05]  /*09b0*/  @P0 IMAD.WIDE R6, R11, 0x4, R6 ;  /* 0x000000040b060825 */ /* 0x004fca00078e0206 */
[----:B0-----:R-:W2:Y:S01]  /*09c0*/  @P0 LDG.E R0, desc[UR12][R6.64] ;  /* 0x0000000c06000981 */ /* 0x001ea2000c1e1900 */
[----:B-1----:R-:W-:-:S03]  /*09d0*/  @P0 IMAD.WIDE R10, R11, 0x4, R8 ;  /* 0x000000040b0a0825 */ /* 0x002fc600078e0208 */
[----:B------:R-:W5:Y:S04]  /*09e0*/  @P0 LDG.E R24, desc[UR12][R6.64+0x4] ;  /* 0x0000040c06180981 */ /* 0x000f68000c1e1900 */
[----:B------:R-:W5:Y:S01]  /*09f0*/  @P0 LDG.E R26, desc[UR12][R10.64+0x4] ;  /* 0x0000040c0a1a0981 */ /* 0x000f62000c1e1900 */
[----:B---3--:R-:W-:-:S03]  /*0a00*/  @P1 IMAD.WIDE R8, R3, 0x4, R12 ;  /* 0x0000000403081825 */ /* 0x008fc600078e020c */
[----:B------:R-:W3:Y:S04]  /*0a10*/  @P0 LDG.E R12, desc[UR12][R10.64] ;  /* 0x0000000c0a0c0981 */ /* 0x000ee8000c1e1900 */
[----:B------:R-:W5:Y:S01]  /*0a20*/  @P1 LDG.E R8, desc[UR12][R8.64] ;  /* 0x0000000c08081981 */ /* 0x000f62000c1e1900 */
[----:B----4-:R-:W-:-:S06]  /*0a30*/  @P1 IMAD.WIDE R4, R3, 0x4, R4 ;  /* 0x0000000403041825 */ /* 0x010fcc00078e0204 */
[----:B------:R-:W4:Y:S01]  /*0a40*/  @P1 LDG.E R4, desc[UR12][R4.64] ;  /* 0x0000000c04041981 */ /* 0x000f22000c1e1900 */
[C---:B------:R-:W-:Y:S02]  /*0a50*/  @P0 LEA R15, R14.reuse, UR23, 0x2 ;  /* 0x000000170e0f0c11 */ /* 0x040fe4000f8e10ff */
[----:B------:R-:W-:Y:S02]  /*0a60*/  @P1 IADD3 R2, PT, PT, R21, R2, RZ ;  /* 0x0000000215021210 */ /* 0x000fe40007ffe0ff */
[----:B------:R-:W-:Y:S02]  /*0a70*/  @P0 LEA R17, R14, UR24, 0x2 ;  /* 0x000000180e110c11 */ /* 0x000fe4000f8e10ff */
[C---:B------:R-:W-:Y:S02]  /*0a80*/  @P1 LEA R3, R2.reuse, UR23, 0x2 ;  /* 0x0000001702031c11 */ /* 0x040fe4000f8e10ff */
[----:B------:R-:W-:Y:S01]  /*0a90*/  @P1 LEA R13, R2, UR24, 0x2 ;  /* 0x00000018020d1c11 */ /* 0x000fe2000f8e10ff */
[----:B--2---:R2:W-:Y:S04]  /*0aa0*/  @P0 STS [R15], R0 ;  /* 0x000000000f000388 */ /* 0x0045e80000000800 */
[----:B---3--:R2:W-:Y:S04]  /*0ab0*/  @P0 STS [R17], R12 ;  /* 0x0000000c11000388 */ /* 0x0085e80000000800 */
[----:B-----5:R2:W-:Y:S04]  /*0ac0*/  @P0 STS [R15+0x4], R24 ;  /* 0x000004180f000388 */ /* 0x0205e80000000800 */
[----:B------:R2:W-:Y:S04]  /*0ad0*/  @P0 STS [R17+0x4], R26 ;  /* 0x0000041a11000388 */ /* 0x0005e80000000800 */
[----:B------:R2:W-:Y:S04]  /*0ae0*/  @P1 STS [R3], R8 ;  /* 0x0000000803001388 */ /* 0x0005e80000000800 */
[----:B----4-:R2:W-:Y:S02]  /*0af0*/  @P1 STS [R13], R4 ;  /* 0x000000040d001388 */ /* 0x0105e40000000800 */
.L_x_0:
[----:B------:R-:W3:Y:S02]  /*0b00*/  LDCU UR5, c[0x0][0x3bc] ;  /* 0x00007780ff0577ac */ /* 0x000ee40008000800 */
[----:B---3--:R-:W-:Y:S01]  /*0b10*/  UISETP.GE.AND UP1, UPT, UR5, 0x1, UPT ;  /* 0x000000010500788c */ /* 0x008fe2000bf26270 */
[----:B------:R-:W-:Y:S08]  /*0b20*/  BAR.SYNC.DEFER_BLOCKING 0x0 ;  /* 0x0000000000007b1d */ /* 0x000ff00000010000 */
[----:B------:R-:W-:Y:S05]  /*0b30*/  BRA.U !UP1, `(.L_x_4) ;  /* 0x0000003909387547 */ /* 0x000fea000b800000 */
[----:B------:R-:W-:-:S05]  /*0b40*/  UMOV UR5, URZ ;  /* 0x000000ff00057c82 */ /* 0x000fca0008000000 */
.L_x_71:
[----:B--234-:R-:W-:Y:S05]  /*0b50*/  BRA.U !UP0, `(.L_x_5) ;  /* 0x0000000508e47547 */ /* 0x01cfea000b800000 */
[----:B------:R-:W-:Y:S01]  /*0b60*/  UISETP.GE.U32.AND UP1, UPT, UR22, 0xf, UPT ;  /* 0x0000000f1600788c */ /* 0x000fe2000bf26070 */
[----:B--2---:R-:W-:Y:S01]  /*0b70*/  MOV R0, UR5 ;  /* 0x0000000500007c02 */ /* 0x004fe20008000f00 */
[----:B------:R-:W-:-:S04]  /*0b80*/  UMOV UR6, URZ ;  /* 0x000000ff00067c82 */ /* 0x000fc80008000000 */
[----:B------:R-:W-:-:S03]  /*0b90*/  IMAD R0, R0, UR11, R19 ;  /* 0x0000000b00007c24 */ /* 0x000fc6000f8e0213 */
[----:B------:R-:W-:Y:S05]  /*0ba0*/  BRA.U !UP1, `(.L_x_6) ;  /* 0x0000000109b47547 */ /* 0x000fea000b800000 */
[----:B------:R-:W2:Y:S01]  /*0bb0*/  S2UR UR9, SR_CgaCtaId ;  /* 0x00000000000979c3 */ /* 0x000ea20000008800 */
[----:B------:R-:W-:Y:S02]  /*0bc0*/  UMOV UR6, 0x400 ;  /* 0x0000040000067882 */ /* 0x000fe40000000000 */
[----:B--2---:R-:W-:-:S03]  /*0bd0*/  ULEA UR9, UR9, UR6, 0x18 ;  /* 0x0000000609097291 */ /* 0x004fc6000f8ec0ff */
[----:B------:R-:W-:-:S09]  /*0be0*/  UMOV UR6, URZ ;  /* 0x000000ff00067c82 */ /* 0x000fd20008000000 */
.L_x_7:
[----:B-1----:R-:W1:Y:S01]  /*0bf0*/  LDC.64 R2, c[0x0][0x380] ;  /* 0x0000e000ff027b82 */ /* 0x002e620000000a00 */
[----:B--2---:R-:W-:-:S05]  /*0c00*/  IADD3 R5, PT, PT, R0, UR6, RZ ;  /* 0x0000000600057c10 */ /* 0x004fca000fffe0ff */
[----:B-1----:R-:W-:-:S05]  /*0c10*/  IMAD.WIDE R2, R5, 0x4, R2 ;  /* 0x0000000405027825 */ /* 0x002fca00078e0202 */
[----:B0-----:R-:W2:Y:S04]  /*0c20*/  LDG.E R4, desc[UR12][R2.64] ;  /* 0x0000000c02047981 */ /* 0x001ea8000c1e1900 */
[----:B------:R-:W3:Y:S04]  /*0c30*/  LDG.E R6, desc[UR12][R2.64+0x4] ;  /* 0x0000040c02067981 */ /* 0x000ee8000c1e1900 */
        /* <DEDUP_REMOVED lines=14> */
[----:B------:R-:W-:Y:S01]  /*0d20*/  IADD3 R5, PT, PT, R21, UR6, RZ ;  /* 0x0000000615057c10 */ /* 0x000fe2000fffe0ff */
[----:B------:R-:W-:-:S03]  /*0d30*/  UIADD3 UR6, UPT, UPT, UR6, 0x10, URZ ;  /* 0x0000001006067890 */ /* 0x000fc6000fffe0ff */
[----:B------:R-:W-:Y:S01]  /*0d40*/  LEA R5, R5, UR9, 0x2 ;  /* 0x0000000905057c11 */ /* 0x000fe2000f8e10ff */
[----:B------:R-:W-:-:S04]  /*0d50*/  UISETP.NE.AND UP1, UPT, UR6, UR7, UPT ;  /* 0x000000070600728c */ /* 0x000fc8000bf25270 */
[----:B--2---:R2:W-:Y:S04]  /*0d60*/  STS [R5], R4 ;  /* 0x0000000405007388 */ /* 0x0045e80000000800 */
[----:B---3--:R2:W-:Y:S04]  /*0d70*/  STS [R5+0x4], R6 ;  /* 0x0000040605007388 */ /* 0x0085e80000000800 */
[----:B----4-:R2:W-:Y:S04]  /*0d80*/  STS [R5+0x8], R8 ;  /* 0x0000080805007388 */ /* 0x0105e80000000800 */
[----:B-----5:R2:W-:Y:S04]  /*0d90*/  STS [R5+0xc], R10 ;  /* 0x00000c0a05007388 */ /* 0x0205e80000000800 */
[----:B------:R2:W-:Y:S04]  /*0da0*/  STS [R5+0x10], R12 ;  /* 0x0000100c05007388 */ /* 0x0005e80000000800 */
        /* <DEDUP_REMOVED lines=10> */
[----:B------:R2:W-:Y:S01]  /*0e50*/  STS [R5+0x3c], R11 ;  /* 0x00003c0b05007388 */ /* 0x0005e20000000800 */
[----:B------:R-:W-:Y:S05]  /*0e60*/  BRA.U UP1, `(.L_x_7) ;  /* 0xfffffffd01607547 */ /* 0x000fea000b83ffff */
[----:B------:R-:W-:-:S05]  /*0e70*/  UMOV UR6, UR7 ;  /* 0x0000000700067c82 */ /* 0x000fca0008000000 */
.L_x_6:
[----:B------:R-:W-:-:S09]  /*0e80*/  UISETP.NE.AND UP1, UPT, UR19, URZ, UPT ;  /* 0x000000ff1300728c */ /* 0x000fd2000bf25270 */
[----:B------:R-:W-:Y:S05]  /*0e90*/  BRA.U !UP1, `(.L_x_5) ;  /* 0x0000000509147547 */ /* 0x000fea000b800000 */
[----:B------:R-:W-:Y:S02]  /*0ea0*/  UIADD3 UR9, UPT, UPT, UR19, -0x1, URZ ;  /* 0xffffffff13097890 */ /* 0x000fe4000fffe0ff */
[----:B------:R-:W-:Y:S02]  /*0eb0*/  UISETP.NE.AND UP2, UPT, UR21, URZ, UPT ;  /* 0x000000ff1500728c */ /* 0x000fe4000bf45270 */
[----:B------:R-:W-:-:S09]  /*0ec0*/  UISETP.GE.U32.AND UP1, UPT, UR9, 0x7, UPT ;  /* 0x000000070900788c */ /* 0x000fd2000bf26070 */
[----:B------:R-:W-:Y:S05]  /*0ed0*/  BRA.U !UP1, `(.L_x_8) ;  /* 0x0000000109647547 */ /* 0x000fea000b800000 */
        /* <DEDUP_REMOVED lines=10> */
[----:B------:R-:W5:Y:S01]  /*0f80*/  LDG.E R26, desc[UR12][R2.64+0x1c] ;  /* 0x00001c0c021a7981 */ /* 0x000f62000c1e1900 */
[----:B------:R-:W0:Y:S01]  /*0f90*/  S2UR UR10, SR_CgaCtaId ;  /* 0x00000000000a79c3 */ /* 0x000e220000008800 */
[----:B------:R-:W-:Y:S01]  /*0fa0*/  UMOV UR9, 0x400 ;  /* 0x0000040000097882 */ /* 0x000fe20000000000 */
[----:B------:R-:W-:Y:S01]  /*0fb0*/  IADD3 R5, PT, PT, R21, UR6, RZ ;  /* 0x0000000615057c10 */ /* 0x000fe2000fffe0ff */
[----:B------:R-:W-:-:S02]  /*0fc0*/  UIADD3 UR6, UPT, UPT, UR6, 0x8, URZ ;  /* 0x0000000806067890 */ /* 0x000fc4000fffe0ff */
[----:B0-----:R-:W-:-:S06]  /*0fd0*/  ULEA UR9, UR10, UR9, 0x18 ;  /* 0x000000090a097291 */ /* 0x001fcc000f8ec0ff */
[----:B------:R-:W-:-:S05]  /*0fe0*/  LEA R5, R5, UR9, 0x2 ;  /* 0x0000000905057c11 */ /* 0x000fca000f8e10ff */
[----:B--2---:R0:W-:Y:S04]  /*0ff0*/  STS [R5], R4 ;  /* 0x0000000405007388 */ /* 0x0041e80000000800 */
[----:B---3--:R0:W-:Y:S04]  /*1000*/  STS [R5+0x4], R6 ;  /* 0x0000040605007388 */ /* 0x0081e80000000800 */
[----:B----4-:R0:W-:Y:S04]  /*1010*/  STS [R5+0x8], R8 ;  /* 0x0000080805007388 */ /* 0x0101e80000000800 */
[----:B-----5:R0:W-:Y:S04]  /*1020*/  STS [R5+0xc], R10 ;  /* 0x00000c0a05007388 */ /* 0x0201e80000000800 */
[----:B------:R0:W-:Y:S04]  /*1030*/  STS [R5+0x10], R12 ;  /* 0x0000100c05007388 */ /* 0x0001e80000000800 */
[----:B------:R0:W-:Y:S04]  /*1040*/  STS [R5+0x14], R14 ;  /* 0x0000140e05007388 */ /* 0x0001e80000000800 */
[----:B------:R0:W-:Y:S04]  /*1050*/  STS [R5+0x18], R24 ;  /* 0x0000181805007388 */ /* 0x0001e80000000800 */
[----:B------:R0:W-:Y:S02]  /*1060*/  STS [R5+0x1c], R26 ;  /* 0x00001c1a05007388 */ /* 0x0001e40000000800 */
.L_x_8:
[----:B------:R-:W-:Y:S05]  /*1070*/  BRA.U !UP2, `(.L_x_5) ;  /* 0x000000010a9c7547 */ /* 0x000fea000b800000 */
[----:B------:R-:W-:Y:S02]  /*1080*/  UISETP.GE.U32.AND UP1, UPT, UR26, 0x3, UPT ;  /* 0x000000031a00788c */ /* 0x000fe4000bf26070 */
[----:B------:R-:W-:-:S07]  /*1090*/  UISETP.NE.AND UP2, UPT, UR20, URZ, UPT ;  /* 0x000000ff1400728c */ /* 0x000fce000bf45270 */
[----:B------:R-:W-:Y:S05]  /*10a0*/  BRA.U !UP1, `(.L_x_9) ;  /* 0x0000000109447547 */ /* 0x000fea000b800000 */
[----:B-1----:R-:W1:Y:S01]  /*10b0*/  LDC.64 R2, c[0x0][0x380] ;  /* 0x0000e000ff027b82 */ /* 0x002e620000000a00 */
[----:B0-2---:R-:W-:-:S05]  /*10c0*/  IADD3 R5, PT, PT, R0, UR6, RZ ;  /* 0x0000000600057c10 */ /* 0x005fca000fffe0ff */
[----:B-1----:R-:W-:-:S05]  /*10d0*/  IMAD.WIDE R2, R5, 0x4, R2 ;  /* 0x0000000405027825 */ /* 0x002fca00078e0202 */
[----:B------:R-:W2:Y:S04]  /*10e0*/  LDG.E R4, desc[UR12][R2.64] ;  /* 0x0000000c02047981 */ /* 0x000ea8000c1e1900 */
[----:B------:R-:W3:Y:S04]  /*10f0*/  LDG.E R6, desc[UR12][R2.64+0x4] ;  /* 0x0000040c02067981 */ /* 0x000ee8000c1e1900 */
[----:B------:R-:W4:Y:S04]  /*1100*/  LDG.E R8, desc[UR12][R2.64+0x8] ;  /* 0x0000080c02087981 */ /* 0x000f28000c1e1900 */
        /* <DEDUP_REMOVED lines=10> */
[----:B-----5:R0:W-:Y:S02]  /*11b0*/  STS [R5+0xc], R10 ;  /* 0x00000c0a05007388 */ /* 0x0201e40000000800 */
.L_x_9:
[----:B------:R-:W-:Y:S05]  /*11c0*/  BRA.U !UP2, `(.L_x_5) ;  /* 0x000000010a487547 */ /* 0x000fea000b800000 */
[----:B-1----:R-:W1:Y:S01]  /*11d0*/  LDC.64 R2, c[0x0][0x380] ;  /* 0x0000e000ff027b82 */ /* 0x002e620000000a00 */
[----:B0-2---:R-:W-:-:S05]  /*11e0*/  IADD3 R5, PT, PT, R0, UR6, RZ ;  /* 0x0000000600057c10 */ /* 0x005fca000fffe0ff */
[----:B-1----:R-:W-:-:S05]  /*11f0*/  IMAD.WIDE R2, R5, 0x4, R2 ;  /* 0x0000000405027825 */ /* 0x002fca00078e0202 */
[----:B------:R-:W2:Y:S01]  /*1200*/  LDG.E R0, desc[UR12][R2.64] ;  /* 0x0000000c02007981 */ /* 0x000ea2000c1e1900 */
[----:B------:R-:W0:Y:S01]  /*1210*/  S2UR UR10, SR_CgaCtaId ;  /* 0x00000000000a79c3 */ /* 0x000e220000008800 */
[----:B------:R-:W-:Y:S01]  /*1220*/  UMOV UR9, 0x400 ;  /* 0x0000040000097882 */ /* 0x000fe20000000000 */
[----:B------:R-:W-:Y:S01]  /*1230*/  IADD3 R4, PT, PT, R21, UR6, RZ ;  /* 0x0000000615047c10 */ /* 0x000fe2000fffe0ff */
[----:B------:R-:W-:Y:S02]  /*1240*/  UISETP.NE.AND UP1, UPT, UR20, 0x1, UPT ;  /* 0x000000011400788c */ /* 0x000fe4000bf25270 */
[----:B0-----:R-:W-:-:S06]  /*1250*/  ULEA UR9, UR10, UR9, 0x18 ;  /* 0x000000090a097291 */ /* 0x001fcc000f8ec0ff */
[----:B------:R-:W-:-:S05]  /*1260*/  LEA R5, R4, UR9, 0x2 ;  /* 0x0000000904057c11 */ /* 0x000fca000f8e10ff */
[----:B--2---:R3:W-:Y:S01]  /*1270*/  STS [R5], R0 ;  /* 0x0000000005007388 */ /* 0x0047e20000000800 */
[----:B------:R-:W-:Y:S05]  /*1280*/  BRA.U !UP1, `(.L_x_5) ;  /* 0x0000000109187547 */ /* 0x000fea000b800000 */
[----:B------:R-:W-:Y:S01]  /*1290*/  UISETP.NE.AND UP1, UPT, UR20, 0x2, UPT ;  /* 0x000000021400788c */ /* 0x000fe2000bf25270 */
[----:B---3--:R-:W2:Y:S05]  /*12a0*/  LDG.E R0, desc[UR12][R2.64+0x4] ;  /* 0x0000040c02007981 */ /* 0x008eaa000c1e1900 */
[----:B------:R-:W-:-:S13]  /*12b0*/  PLOP3.LUT P0, PT, PT, PT, UP1, 0x80, 0x8 ;  /* 0x000000000008781c */ /* 0x000fda0003f0f018 */
[----:B------:R-:W3:Y:S04]  /*12c0*/  @P0 LDG.E R4, desc[UR12][R2.64+0x8] ;  /* 0x0000080c02040981 */ /* 0x000ee8000c1e1900 */
[----:B--2---:R4:W-:Y:S04]  /*12d0*/  STS [R5+0x4], R0 ;  /* 0x0000040005007388 */ /* 0x0049e80000000800 */
[----:B---3--:R4:W-:Y:S02]  /*12e0*/  @P0 STS [R5+0x8], R4 ;  /* 0x0000080405000388 */ /* 0x0089e40000000800 */
.L_x_5:
[----:B--2---:R-:W2:Y:S01]  /*12f0*/  LDC R7, c[0x0][0x3c4] ;  /* 0x0000f100ff077b82 */ /* 0x004ea20000000800 */
[----:B------:R-:W2:Y:S07]  /*1300*/  LDCU UR6, c[0x0][0x3c0] ;  /* 0x00007800ff0677ac */ /* 0x000eae0008000800 */
[----:B-1----:R-:W1:Y:S08]  /*1310*/  LDC.64 R2, c[0x0][0x3a8] ;  /* 0x0000ea00ff027b82 */ /* 0x002e700000000a00 */
[----:B0--34-:R-:W0:Y:S01]  /*1320*/  LDC.64 R4, c[0x0][0x3a0] ;  /* 0x0000e800ff047b82 */ /* 0x019e220000000a00 */
[----:B--2---:R-:W-:-:S04]  /*1330*/  IMAD R7, R7, UR5, R18 ;  /* 0x0000000507077c24 */ /* 0x004fc8000f8e0212 */
[----:B-1----:R-:W-:-:S03]  /*1340*/  IMAD.WIDE R2, R7, 0x4, R2 ;  /* 0x0000000407027825 */ /* 0x002fc600078e0202 */
[----:B------:R-:W-:Y:S01]  /*1350*/  BAR.SYNC.DEFER_BLOCKING 0x0 ;  /* 0x0000000000007b1d */ /* 0x000fe20000010000 */
[----:B0-----:R-:W-:-:S05]  /*1360*/  IMAD.WIDE R4, R7, 0x4, R4 ;  /* 0x0000000407047825 */ /* 0x001fca00078e0204 */
[----:B------:R0:W5:Y:S04]  /*1370*/  LDG.E R0, desc[UR12][R2.64] ;  /* 0x0000000c02007981 */ /* 0x000168000c1e1900 */
[----:B------:R0:W5:Y:S01]  /*1380*/  LDG.E R17, desc[UR12][R4.64] ;  /* 0x0000000c04117981 */ /* 0x000162000c1e1900 */
[----:B------:R-:W-:Y:S01]  /*1390*/  UISETP.GE.AND UP1, UPT, UR6, 0x1, UPT ;  /* 0x000000010600788c */ /* 0x000fe2000bf26270 */
[----:B------:R-:W-:-:S08]  /*13a0*/  MOV R7, 0xff800000 ;  /* 0xff80000000077802 */ /* 0x000fd00000000f00 */
[----:B0-----:R-:W-:Y:S05]  /*13b0*/  BRA.U !UP1, `(.L_x_10) ;  /* 0x0000000909987547 */ /* 0x001fea000b800000 */
[----:B------:R-:W-:Y:S05]  /*13c0*/  BRA.U !UP0, `(.L_x_11) ;  /* 0x0000000508c47547 */ /* 0x000fea000b800000 */
[----:B------:R-:W-:Y:S01]  /*13d0*/  HFMA2 R9, -RZ, RZ, 0, 0 ;  /* 0x00000000ff097431 */ /* 0x000fe200000001ff */
[----:B------:R-:W-:-:S07]  /*13e0*/  MOV R7, 0xff800000 ;  /* 0xff80000000077802 */ /* 0x000fce0000000f00 */
.L_x_17:
[----:B------:R-:W-:Y:S01]  /*13f0*/  UISETP.GE.U32.AND UP2, UPT, UR22, 0x7, UPT ;  /* 0x000000071600788c */ /* 0x000fe2000bf46070 */
[----:B------:R-:W-:Y:S02]  /*1400*/  MOV R24, RZ ;  /* 0x000000ff00187202 */ /* 0x000fe40000000f00 */
[----:B------:R-:W-:-:S06]  /*1410*/  MOV R6, RZ ;  /* 0x000000ff00067202 */ /* 0x000fcc0000000f00 */
[----:B------:R-:W-:Y:S05]  /*1420*/  BRA.U !UP2, `(.L_x_12) ;  /* 0x000000010a987547 */ /* 0x000fea000b800000 */
[----:B------:R-:W0:Y:S01]  /*1430*/  S2UR UR9, SR_CgaCtaId ;  /* 0x00000000000979c3 */ /* 0x000e220000008800 */
[----:B------:R-:W-:Y:S01]  /*1440*/  UMOV UR6, 0x400 ;  /* 0x0000040000067882 */ /* 0x000fe20000000000 */
[----:B------:R-:W-:-:S06]  /*1450*/  MOV R24, RZ ;  /* 0x000000ff00187202 */ /* 0x000fcc0000000f00 */
[----:B------:R-:W1:Y:S01]  /*1460*/  LDC R6, c[0x0][0x3b4] ;  /* 0x0000ed00ff067b82 */ /* 0x000e620000000800 */
[----:B0-----:R-:W-:-:S03]  /*1470*/  ULEA UR9, UR9, UR6, 0x18 ;  /* 0x0000000609097291 */ /* 0x001fc6000f8ec0ff */
[----:B------:R-:W-:-:S09]  /*1480*/  UMOV UR6, URZ ;  /* 0x000000ff00067c82 */ /* 0x000fd20008000000 */
.L_x_13:
[----:B-1----:R-:W-:Y:S01]  /*1490*/  IMAD R10, R9, R6, UR6 ;  /* 0x00000006090a7e24 */ /* 0x002fe2000f8e0206 */
[----:B------:R-:W-:Y:S01]  /*14a0*/  IADD3 R8, PT, PT, R21, UR6, RZ ;  /* 0x0000000615087c10 */ /* 0x000fe2000fffe0ff */
[----:B------:R-:W-:-:S03]  /*14b0*/  UIADD3 UR6, UPT, UPT, UR6, 0x8, URZ ;  /* 0x0000000806067890 */ /* 0x000fc6000fffe0ff */
[----:B------:R-:W-:Y:S01]  /*14c0*/  LEA R25, R8, UR9, 0x2 ;  /* 0x0000000908197c11 */ /* 0x000fe2000f8e10ff */
[----:B------:R-:W-:Y:S01]  /*14d0*/  UISETP.NE.AND UP2, UPT, UR6, UR8, UPT ;  /* 0x000000080600728c */ /* 0x000fe2000bf45270 */
[----:B------:R-:W-:-:S03]  /*14e0*/  LEA R26, R10, UR23, 0x2 ;  /* 0x000000170a1a7c11 */ /* 0x000fc6000f8e10ff */
[----:B------:R-:W-:Y:S04]  /*14f0*/  LDS R27, [R25] ;  /* 0x00000000191b7984 */ /* 0x000fe80000000800 */
[----:B------:R-:W0:Y:S04]  /*1500*/  LDS R28, [R26] ;  /* 0x000000001a1c7984 */ /* 0x000e280000000800 */
[----:B------:R-:W-:Y:S04]  /*1510*/  LDS R30, [R25+0x4] ;  /* 0x00000400191e7984 */ /* 0x000fe80000000800 */
[----:B------:R-:W1:Y:S04]  /*1520*/  LDS R29, [R26+0x4] ;  /* 0x000004001a1d7984 */ /* 0x000e680000000800 */
[----:B------:R-:W-:Y:S04]  /*1530*/  LDS R32, [R25+0x8] ;  /* 0x0000080019207984 */ /* 0x000fe80000000800 */
[----:B------:R-:W2:Y:S04]  /*1540*/  LDS R31, [R26+0x8] ;  /* 0x000008001a1f7984 */ /* 0x000ea80000000800 */
[----:B------:R-:W-:Y:S04]  /*1550*/  LDS R34, [R25+0xc] ;  /* 0x00000c0019227984 */ /* 0x000fe80000000800 */
[----:B------:R-:W3:Y:S04]  /*1560*/  LDS R33, [R26+0xc] ;  /* 0x00000c001a217984 */ /* 0x000ee80000000800 */
[----:B------:R-:W-:Y:S04]  /*1570*/  LDS R12, [R25+0x10] ;  /* 0x00001000190c7984 */ /* 0x000fe80000000800 */
[----:B------:R-:W4:Y:S04]  /*1580*/  LDS R15, [R26+0x10] ;  /* 0x000010001a0f7984 */ /* 0x000f280000000800 */
[----:B------:R-:W-:Y:S04]  /*1590*/  LDS R10, [R25+0x14] ;  /* 0x00001400190a7984 */ /* 0x000fe80000000800 */
[----:B------:R-:W4:Y:S01]  /*15a0*/  LDS R13, [R26+0x14] ;  /* 0x000014001a0d7984 */ /* 0x000f220000000800 */
[----:B0-----:R-:W-:-:S03]  /*15b0*/  FFMA R27, R27, R28, R24 ;  /* 0x0000001c1b1b7223 */ /* 0x001fc60000000018 */
[----:B------:R-:W-:Y:S04]  /*15c0*/  LDS R8, [R25+0x18] ;  /* 0x0000180019087984 */ /* 0x000fe80000000800 */
[----:B------:R-:W0:Y:S01]  /*15d0*/  LDS R11, [R26+0x18] ;  /* 0x000018001a0b7984 */ /* 0x000e220000000800 */
[----:B-1----:R-:W-:-:S03]  /*15e0*/  FFMA R27, R30, R29, R27 ;  /* 0x0000001d1e1b7223 */ /* 0x002fc6000000001b */
[----:B------:R-:W-:Y:S04]  /*15f0*/  LDS R14, [R25+0x1c] ;  /* 0x00001c00190e7984 */ /* 0x000fe80000000800 */
[----:B------:R-:W1:Y:S01]  /*1600*/  LDS R23, [R26+0x1c] ;  /* 0x00001c001a177984 */ /* 0x000e620000000800 */
[----:B--2---:R-:W-:-:S04]  /*1610*/  FFMA R27, R32, R31, R27 ;  /* 0x0000001f201b7223 */ /* 0x004fc8000000001b */
[----:B---3--:R-:W-:-:S04]  /*1620*/  FFMA R27, R34, R33, R27 ;  /* 0x00000021221b7223 */ /* 0x008fc8000000001b */
[----:B----4-:R-:W-:-:S04]  /*1630*/  FFMA R15, R12, R15, R27 ;  /* 0x0000000f0c0f7223 */ /* 0x010fc8000000001b */
[----:B------:R-:W-:-:S04]  /*1640*/  FFMA R13, R10, R13, R15 ;  /* 0x0000000d0a0d7223 */ /* 0x000fc8000000000f */
[----:B0-----:R-:W-:-:S04]  /*1650*/  FFMA R11, R8, R11, R13 ;  /* 0x0000000b080b7223 */ /* 0x001fc8000000000d */
[----:B-1----:R-:W-:Y:S01]  /*1660*/  FFMA R24, R14, R23, R11 ;  /* 0x000000170e187223 */ /* 0x002fe2000000000b */
[----:B------:R-:W-:Y:S06]  /*1670*/  BRA.U UP2, `(.L_x_13) ;  /* 0xfffffffd02847547 */ /* 0x000fec000b83ffff */
[----:B------:R-:W-:-:S07]  /*1680*/  MOV R6, UR8 ;  /* 0x0000000800067c02 */ /* 0x000fce0008000f00 */
.L_x_12:
[----:B------:R-:W-:-:S09]  /*1690*/  UISETP.NE.AND UP2, UPT, UR21, URZ, UPT ;  /* 0x000000ff1500728c */ /* 0x000fd2000bf45270 */
[----:B------:R-:W-:Y:S05]  /*16a0*/  BRA.U !UP2, `(.L_x_14) ;  /* 0x000000010adc7547 */ /* 0x000fea000b800000 */
[----:B------:R-:W-:Y:S02]  /*16b0*/  UISETP.GE.U32.AND UP2, UPT, UR26, 0x3, UPT ;  /* 0x000000031a00788c */ /* 0x000fe4000bf46070 */
[----:B------:R-:W-:-:S07]  /*16c0*/  UISETP.NE.AND UP3, UPT, UR20, URZ, UPT ;  /* 0x000000ff1400728c */ /* 0x000fce000bf65270 */
[----:B------:R-:W-:Y:S05]  /*16d0*/  BRA.U !UP2, `(.L_x_15) ;  /* 0x000000010a547547 */ /* 0x000fea000b800000 */
[----:B------:R-:W0:Y:S01]  /*16e0*/  S2UR UR9, SR_CgaCtaId ;  /* 0x00000000000979c3 */ /* 0x000e220000008800 */
[----:B------:R-:W1:Y:S01]  /*16f0*/  LDCU UR10, c[0x0][0x3b4] ;  /* 0x00007680ff0a77ac */ /* 0x000e620008000800 */
[----:B------:R-:W-:Y:S01]  /*1700*/  IADD3 R8, PT, PT, R21, R6, RZ ;  /* 0x0000000615087210 */ /* 0x000fe20007ffe0ff */
[----:B------:R-:W-:Y:S01]  /*1710*/  UMOV UR6, 0x400 ;  /* 0x0000040000067882 */ /* 0x000fe20000000000 */
[----:B-1----:R-:W-:Y:S01]  /*1720*/  IMAD R10, R9, UR10, R6 ;  /* 0x0000000a090a7c24 */ /* 0x002fe2000f8e0206 */
[----:B------:R-:W-:Y:S01]  /*1730*/  IADD3 R6, PT, PT, R6, 0x4, RZ ;  /* 0x0000000406067810 */ /* 0x000fe20007ffe0ff */
[----:B0-----:R-:W-:-:S03]  /*1740*/  ULEA UR6, UR9, UR6, 0x18 ;  /* 0x0000000609067291 */ /* 0x001fc6000f8ec0ff */
[----:B------:R-:W-:-:S03]  /*1750*/  LEA R10, R10, UR23, 0x2 ;  /* 0x000000170a0a7c11 */ /* 0x000fc6000f8e10ff */
[----:B------:R-:W-:Y:S02]  /*1760*/  LEA R8, R8, UR6, 0x2 ;  /* 0x0000000608087c11 */ /* 0x000fe4000f8e10ff */
[----:B------:R-:W-:Y:S04]  /*1770*/  LDS R12, [R10] ;  /* 0x000000000a0c7984 */ /* 0x000fe80000000800 */
[----:B------:R-:W0:Y:S04]  /*1780*/  LDS R11, [R8] ;  /* 0x00000000080b7984 */ /* 0x000e280000000800 */
[----:B------:R-:W-:Y:S04]  /*1790*/  LDS R14, [R8+0x4] ;  /* 0x00000400080e7984 */ /* 0x000fe80000000800 */
[----:B------:R-:W1:Y:S04]  /*17a0*/  LDS R13, [R10+0x4] ;  /* 0x000004000a0d7984 */ /* 0x000e680000000800 */
[----:B------:R-:W-:Y:S04]  /*17b0*/  LDS R26, [R8+0x8] ;  /* 0x00000800081a7984 */ /* 0x000fe80000000800 */
[----:B------:R-:W2:Y:S04]  /*17c0*/  LDS R15, [R10+0x8] ;  /* 0x000008000a0f7984 */ /* 0x000ea80000000800 */
[----:B------:R-:W-:Y:S04]  /*17d0*/  LDS R28, [R8+0xc] ;  /* 0x00000c00081c7984 */ /* 0x000fe80000000800 */
[----:B------:R-:W3:Y:S01]  /*17e0*/  LDS R23, [R10+0xc] ;  /* 0x00000c000a177984 */ /* 0x000ee20000000800 */
[----:B0-----:R-:W-:-:S04]  /*17f0*/  FFMA R11, R11, R12, R24 ;  /* 0x0000000c0b0b7223 */ /* 0x001fc80000000018 */
[----:B-1----:R-:W-:-:S04]  /*1800*/  FFMA R11, R14, R13, R11 ;  /* 0x0000000d0e0b7223 */ /* 0x002fc8000000000b */
[----:B--2---:R-:W-:-:S04]  /*1810*/  FFMA R11, R26, R15, R11 ;  /* 0x0000000f1a0b7223 */ /* 0x004fc8000000000b */
[----:B---3--:R-:W-:-:S07]  /*1820*/  FFMA R24, R28, R23, R11 ;  /* 0x000000171c187223 */ /* 0x008fce000000000b */
.L_x_15:
[----:B------:R-:W-:Y:S05]  /*1830*/  BRA.U !UP3, `(.L_x_14) ;  /* 0x000000010b787547 */ /* 0x000fea000b800000 */
[----:B------:R-:W-:Y:S02]  /*1840*/  UISETP.NE.AND UP2, UPT, UR27, URZ, UPT ;  /* 0x000000ff1b00728c */ /* 0x000fe4000bf45270 */
        /* <DEDUP_REMOVED lines=14> */
[----:B------:R-:W1:Y:S01]  /*1930*/  LDS R13, [R10+0x4] ;  /* 0x000004000a0d7984 */ /* 0x000e620000000800 */
[----:B0-----:R-:W-:-:S04]  /*1940*/  FFMA R11, R11, R12, R24 ;  /* 0x0000000c0b0b7223 */ /* 0x001fc80000000018 */
[----:B-1----:R-:W-:-:S07]  /*1950*/  FFMA R24, R14, R13, R11 ;  /* 0x0000000d0e187223 */ /* 0x002fce000000000b */
.L_x_16:
[----:B------:R-:W-:Y:S05]  /*1960*/  BRA.U !UP3, `(.L_x_14) ;  /* 0x000000010b2c7547 */ /* 0x000fea000b800000 */
[----:B------:R-:W0:Y:S01]  /*1970*/  S2UR UR9, SR_CgaCtaId ;  /* 0x00000000000979c3 */ /* 0x000e220000008800 */
[----:B------:R-:W1:Y:S01]  /*1980*/  LDCU UR10, c[0x0][0x3b4] ;  /* 0x00007680ff0a77ac */ /* 0x000e620008000800 */
[----:B------:R-:W-:Y:S01]  /*1990*/  IADD3 R8, PT, PT, R21, R6, RZ ;  /* 0x0000000615087210 */ /* 0x000fe20007ffe0ff */
[----:B------:R-:W-:Y:S01]  /*19a0*/  UMOV UR6, 0x400 ;  /* 0x0000040000067882 */ /* 0x000fe20000000000 */
[----:B-1----:R-:W-:Y:S01]  /*19b0*/  IMAD R6, R9, UR10, R6 ;  /* 0x0000000a09067c24 */ /* 0x002fe2000f8e0206 */
[----:B0-----:R-:W-:-:S04]  /*19c0*/  ULEA UR6, UR9, UR6, 0x18 ;  /* 0x0000000609067291 */ /* 0x001fc8000f8ec0ff */
[----:B------:R-:W-:Y:S02]  /*19d0*/  LEA R6, R6, UR23, 0x2 ;  /* 0x0000001706067c11 */ /* 0x000fe4000f8e10ff */
[----:B------:R-:W-:-:S04]  /*19e0*/  LEA R8, R8, UR6, 0x2 ;  /* 0x0000000608087c11 */ /* 0x000fc8000f8e10ff */
[----:B------:R-:W-:Y:S04]  /*19f0*/  LDS R6, [R6] ;  /* 0x0000000006067984 */ /* 0x000fe80000000800 */
[----:B------:R-:W0:Y:S02]  /*1a00*/  LDS R11, [R8] ;  /* 0x00000000080b7984 */ /* 0x000e240000000800 */
[----:B0-----:R-:W-:-:S07]  /*1a10*/  FFMA R24, R11, R6, R24 ;  /* 0x000000060b187223 */ /* 0x001fce0000000018 */
.L_x_14:
[----:B------:R-:W0:Y:S01]  /*1a20*/  LDCU UR6, c[0x0][0x3c0] ;  /* 0x00007800ff0677ac */ /* 0x000e220008000800 */
[----:B------:R-:W1:Y:S01]  /*1a30*/  LDCU UR9, c[0x0][0x3c8] ;  /* 0x00007900ff0977ac */ /* 0x000e620008000800 */
[----:B0-----:R-:W-:Y:S01]  /*1a40*/  IMAD R6, R22, UR6, R9 ;  /* 0x0000000616067c24 */ /* 0x001fe2000f8e0209 */
[----:B------:R-:W-:Y:S01]  /*1a50*/  IADD3 R9, PT, PT, R9, 0x1, RZ ;  /* 0x0000000109097810 */ /* 0x000fe20007ffe0ff */
[----:B-1----:R-:W-:-:S03]  /*1a60*/  FMUL R24, R24, UR9 ;  /* 0x0000000918187c20 */ /* 0x002fc60008400000 */
[----:B------:R-:W-:Y:S02]  /*1a70*/  LEA R11, R6, UR25, 0x2 ;  /* 0x00000019060b7c11 */ /* 0x000fe4000f8e10ff */
[----:B------:R-:W-:Y:S02]  /*1a80*/  ISETP.NE.AND P1, PT, R9, UR6, PT ;  /* 0x0000000609007c0c */ /* 0x000fe4000bf25270 */
[CC--:B------:R-:W-:Y:S01]  /*1a90*/  FSETP.GT.AND P0, PT, R24.reuse, R7.reuse, PT ;  /* 0x000000071800720b */ /* 0x0c0fe20003f04000 */
[----:B------:R0:W-:Y:S03]  /*1aa0*/  STS [R11], R24 ;  /* 0x000000180b007388 */ /* 0x0001e60000000800 */
[----:B------:R-:W-:-:S07]  /*1ab0*/  FSEL R7, R24, R7, P0 ;  /* 0x0000000718077208 */ /* 0x000fce0000000000 */
[----:B0-----:R-:W-:Y:S05]  /*1ac0*/  @!P1 BRA `(.L_x_10) ;  /* 0x0000000000d49947 */ /* 0x001fea0003800000 */
[----:B------:R-:W-:Y:S05]  /*1ad0*/  BRA `(.L_x_17) ;  /* 0xfffffff800447947 */ /* 0x000fea000383ffff */
.L_x_11:
[----:B------:R-:W-:Y:S01]  /*1ae0*/  UISETP.GE.U32.AND UP2, UPT, UR6, 0x8, UPT ;  /* 0x000000080600788c */ /* 0x000fe2000bf46070 */
[----:B------:R-:W-:Y:S01]  /*1af0*/  HFMA2 R9, -RZ, RZ, 0, 0 ;  /* 0x00000000ff097431 */ /* 0x000fe200000001ff */
[----:B------:R-:W-:-:S07]  /*1b00*/  MOV R7, 0xff800000 ;  /* 0xff80000000077802 */ /* 0x000fce0000000f00 */
[----:B------:R-:W-:Y:S05]  /*1b10*/  BRA.U !UP2, `(.L_x_18) ;  /* 0x000000010a487547 */ /* 0x000fea000b800000 */
[----:B------:R-:W-:Y:S02]  /*1b20*/  MOV R7, 0xff800000 ;  /* 0xff80000000077802 */ /* 0x000fe40000000f00 */
[----:B------:R-:W-:-:S07]  /*1b30*/  MOV R9, RZ ;  /* 0x000000ff00097202 */ /* 0x000fce0000000f00 */
.L_x_19:
[----:B------:R-:W-:Y:S01]  /*1b40*/  IMAD R6, R22, UR6, R9 ;  /* 0x0000000616067c24 */ /* 0x000fe2000f8e0209 */
[----:B------:R-:W-:Y:S02]  /*1b50*/  IADD3 R9, PT, PT, R9, 0x8, RZ ;  /* 0x0000000809097810 */ /* 0x000fe40007ffe0ff */
[-C--:B------:R-:W-:Y:S02]  /*1b60*/  FSETP.GT.AND P0, PT, R20, R7.reuse, PT ;  /* 0x000000071400720b */ /* 0x080fe40003f04000 */
[----:B0-----:R-:W-:Y:S02]  /*1b70*/  LEA R11, R6, UR25, 0x2 ;  /* 0x00000019060b7c11 */ /* 0x001fe4000f8e10ff */
[----:B------:R-:W-:Y:S02]  /*1b80*/  ISETP.NE.AND P1, PT, R9, UR15, PT ;  /* 0x0000000f09007c0c */ /* 0x000fe4000bf25270 */
[----:B------:R-:W-:Y:S01]  /*1b90*/  FSEL R7, R20, R7, P0 ;  /* 0x0000000714077208 */ /* 0x000fe20000000000 */
[----:B------:R0:W-:Y:S04]  /*1ba0*/  STS [R11], R20 ;  /* 0x000000140b007388 */ /* 0x0001e80000000800 */
[----:B------:R0:W-:Y:S04]  /*1bb0*/  STS [R11+0x4], R20 ;  /* 0x000004140b007388 */ /* 0x0001e80000000800 */
[----:B------:R0:W-:Y:S04]  /*1bc0*/  STS [R11+0x8], R20 ;  /* 0x000008140b007388 */ /* 0x0001e80000000800 */
[----:B------:R0:W-:Y:S04]  /*1bd0*/  STS [R11+0xc], R20 ;  /* 0x00000c140b007388 */ /* 0x0001e80000000800 */
[----:B------:R0:W-:Y:S04]  /*1be0*/  STS [R11+0x10], R20 ;  /* 0x000010140b007388 */ /* 0x0001e80000000800 */
[----:B------:R0:W-:Y:S04]  /*1bf0*/  STS [R11+0x14], R20 ;  /* 0x000014140b007388 */ /* 0x0001e80000000800 */
[----:B------:R0:W-:Y:S04]  /*1c00*/  STS [R11+0x18], R20 ;  /* 0x000018140b007388 */ /* 0x0001e80000000800 */
[----:B------:R0:W-:Y:S01]  /*1c10*/  STS [R11+0x1c], R20 ;  /* 0x00001c140b007388 */ /* 0x0001e20000000800 */
[----:B------:R-:W-:Y:S05]  /*1c20*/  @P1 BRA `(.L_x_19) ;  /* 0xfffffffc00c41947 */ /* 0x000fea000383ffff */
[----:B------:R-:W-:-:S07]  /*1c30*/  MOV R9, UR15 ;  /* 0x0000000f00097c02 */ /* 0x000fce0008000f00 */
.L_x_18:
[----:B------:R-:W-:-:S09]  /*1c40*/  UISETP.NE.AND UP2, UPT, UR18, URZ, UPT ;  /* 0x000000ff1200728c */ /* 0x000fd2000bf45270 */
[----:B------:R-:W-:Y:S05]  /*1c50*/  BRA.U !UP2, `(.L_x_10) ;  /* 0x000000010a707547 */ /* 0x000fea000b800000 */
[----:B------:R-:W-:Y:S02]  /*1c60*/  UISETP.GE.U32.AND UP2, UPT, UR28, 0x3, UPT ;  /* 0x000000031c00788c */ /* 0x000fe4000bf46070 */
[----:B------:R-:W-:-:S07]  /*1c70*/  UISETP.NE.AND UP3, UPT, UR17, URZ, UPT ;  /* 0x000000ff1100728c */ /* 0x000fce000bf65270 */
[----:B------:R-:W-:Y:S05]  /*1c80*/  BRA.U !UP2, `(.L_x_20) ;  /* 0x000000010a247547 */ /* 0x000fea000b800000 */
[----:B------:R-:W-:Y:S01]  /*1c90*/  IMAD R6, R22, UR6, R9 ;  /* 0x0000000616067c24 */ /* 0x000fe2000f8e0209 */
[-C--:B------:R-:W-:Y:S02]  /*1ca0*/  FSETP.GT.AND P0, PT, R20, R7.reuse, PT ;  /* 0x000000071400720b */ /* 0x080fe40003f04000 */
[----:B------:R-:W-:Y:S02]  /*1cb0*/  IADD3 R9, PT, PT, R9, 0x4, RZ ;  /* 0x0000000409097810 */ /* 0x000fe40007ffe0ff */
[----:B0-----:R-:W-:Y:S02]  /*1cc0*/  LEA R11, R6, UR25, 0x2 ;  /* 0x00000019060b7c11 */ /* 0x001fe4000f8e10ff */
[----:B------:R-:W-:-:S03]  /*1cd0*/  FSEL R7, R20, R7, P0 ;  /* 0x0000000714077208 */ /* 0x000fc60000000000 */
[----:B------:R1:W-:Y:S04]  /*1ce0*/  STS [R11], R20 ;  /* 0x000000140b007388 */ /* 0x0003e80000000800 */
[----:B------:R1:W-:Y:S04]  /*1cf0*/  STS [R11+0x4], R20 ;  /* 0x000004140b007388 */ /* 0x0003e80000000800 */
[----:B------:R1:W-:Y:S04]  /*1d00*/  STS [R11+0x8], R20 ;  /* 0x000008140b007388 */ /* 0x0003e80000000800 */
[----:B------:R1:W-:Y:S02]  /*1d10*/  STS [R11+0xc], R20 ;  /* 0x00000c140b007388 */ /* 0x0003e40000000800 */
.L_x_20:
[----:B------:R-:W-:Y:S05]  /*1d20*/  BRA.U !UP3, `(.L_x_10) ;  /* 0x000000010b3c7547 */ /* 0x000fea000b800000 */
[----:B------:R-:W-:Y:S01]  /*1d30*/  UISETP.NE.AND UP2, UPT, UR29, URZ, UPT ;  /* 0x000000ff1d00728c */ /* 0x000fe2000bf45270 */
[----:B------:R-:W-:-:S08]  /*1d40*/  ISETP.NE.AND P0, PT, RZ, UR14, PT ;  /* 0x0000000eff007c0c */ /* 0x000fd0000bf05270 */
[----:B------:R-:W-:Y:S05]  /*1d50*/  BRA.U !UP2, `(.L_x_21) ;  /* 0x000000010a1c7547 */ /* 0x000fea000b800000 */
[----:B------:R-:W-:Y:S01]  /*1d60*/  IMAD R6, R22, UR6, R9 ;  /* 0x0000000616067c24 */ /* 0x000fe2000f8e0209 */
[-C--:B------:R-:W-:Y:S02]  /*1d70*/  FSETP.GT.AND P1, PT, R20, R7.reuse, PT ;  /* 0x000000071400720b */ /* 0x080fe40003f24000 */
[----:B------:R-:W-:Y:S02]  /*1d80*/  IADD3 R9, PT, PT, R9, 0x2, RZ ;  /* 0x0000000209097810 */ /* 0x000fe40007ffe0ff */
[----:B01----:R-:W-:Y:S02]  /*1d90*/  LEA R11, R6, UR25, 0x2 ;  /* 0x00000019060b7c11 */ /* 0x003fe4000f8e10ff */
[----:B------:R-:W-:-:S03]  /*1da0*/  FSEL R7, R20, R7, P1 ;  /* 0x0000000714077208 */ /* 0x000fc60000800000 */
[----:B------:R2:W-:Y:S04]  /*1db0*/  STS [R11], R20 ;  /* 0x000000140b007388 */ /* 0x0005e80000000800 */
[----:B------:R2:W-:Y:S02]  /*1dc0*/  STS [R11+0x4], R20 ;  /* 0x000004140b007388 */ /* 0x0005e40000000800 */
.L_x_21:
[----:B------:R-:W-:Y:S01]  /*1dd0*/  @P0 IMAD R9, R22, UR6, R9 ;  /* 0x0000000616090c24 */ /* 0x000fe2000f8e0209 */
[----:B------:R-:W-:-:S04]  /*1de0*/  @P0 FSETP.GT.AND P1, PT, R20, R7, PT ;  /* 0x000000071400020b */ /* 0x000fc80003f24000 */
[----:B------:R-:W-:Y:S02]  /*1df0*/  @P0 LEA R9, R9, UR25, 0x2 ;  /* 0x0000001909090c11 */ /* 0x000fe4000f8e10ff */
[----:B------:R-:W-:-:S03]  /*1e00*/  @P0 FSEL R7, R20, R7, P1 ;  /* 0x0000000714070208 */ /* 0x000fc60000800000 */
[----:B------:R3:W-:Y:S04]  /*1e10*/  @P0 STS [R9], R20 ;  /* 0x0000001409000388 */ /* 0x0007e80000000800 */
.L_x_10:
[----:B---3--:R-:W-:Y:S01]  /*1e20*/  MOV R9, RZ ;  /* 0x000000ff00097202 */ /* 0x008fe20000000f00 */
[----:B------:R-:W-:Y:S06]  /*1e30*/  BRA.U !UP1, `(.L_x_22) ;  /* 0x0000000909947547 */ /* 0x000fec000b800000 */
[----:B------:R-:W-:Y:S01]  /*1e40*/  UISETP.GE.U32.AND UP2, UPT, UR6, 0x8, UPT ;  /* 0x000000080600788c */ /* 0x000fe2000bf46070 */
[----:B------:R-:W-:Y:S01]  /*1e50*/  HFMA2 R9, -RZ, RZ, 0, 0 ;  /* 0x00000000ff097431 */ /* 0x000fe200000001ff */
[----:B012---:R-:W-:-:S07]  /*1e60*/  MOV R11, RZ ;  /* 0x000000ff000b7202 */ /* 0x007fce0000000f00 */
[----:B------:R-:W-:Y:S05]  /*1e70*/  BRA.U !UP2, `(.L_x_23) ;  /* 0x000000050a407547 */ /* 0x000fea000b800000 */
[----:B------:R-:W-:Y:S02]  /*1e80*/  MOV R9, RZ ;  /* 0x000000ff00097202 */ /* 0x000fe40000000f00 */
[----:B------:R-:W-:-:S07]  /*1e90*/  MOV R11, RZ ;  /* 0x000000ff000b7202 */ /* 0x000fce0000000f00 */
.L_x_24:
[----:B-1----:R-:W-:Y:S01]  /*1ea0*/  IMAD R6, R22, UR6, R11 ;  /* 0x0000000616067c24 */ /* 0x002fe2000f8e020b */
[----:B------:R-:W-:-:S04]  /*1eb0*/  IADD3 R11, PT, PT, R11, 0x8, RZ ;  /* 0x000000080b0b7810 */ /* 0x000fc80007ffe0ff */
[----:B------:R-:W-:-:S05]  /*1ec0*/  LEA R6, R6, UR25, 0x2 ;  /* 0x0000001906067c11 */ /* 0x000fca000f8e10ff */
[----:B------:R-:W0:Y:S04]  /*1ed0*/  LDS R8, [R6] ;  /* 0x0000000006087984 */ /* 0x000e280000000800 */
[----:B------:R-:W1:Y:S04]  /*1ee0*/  LDS R12, [R6+0x4] ;  /* 0x00000400060c7984 */ /* 0x000e680000000800 */
[----:B------:R-:W2:Y:S04]  /*1ef0*/  LDS R14, [R6+0x8] ;  /* 0x00000800060e7984 */ /* 0x000ea80000000800 */
[----:B------:R-:W3:Y:S04]  /*1f00*/  LDS R24, [R6+0xc] ;  /* 0x00000c0006187984 */ /* 0x000ee80000000800 */
[----:B------:R-:W4:Y:S04]  /*1f10*/  LDS R26, [R6+0x10] ;  /* 0x00001000061a7984 */ /* 0x000f280000000800 */
[----:B------:R-:W4:Y:S04]  /*1f20*/  LDS R28, [R6+0x14] ;  /* 0x00001400061c7984 */ /* 0x000f280000000800 */
[----:B------:R-:W4:Y:S01]  /*1f30*/  LDS R30, [R6+0x18] ;  /* 0x00001800061e7984 */ /* 0x000f220000000800 */
[----:B0-----:R-:W-:-:S03]  /*1f40*/  FADD R10, R8, -R7 ;  /* 0x80000007080a7221 */ /* 0x001fc60000000000 */
[----:B------:R-:W0:Y:S01]  /*1f50*/  LDS R8, [R6+0x1c] ;  /* 0x00001c0006087984 */ /* 0x000e220000000800 */
[----:B------:R-:W-:Y:S01]  /*1f60*/  FMUL R10, R10, 1.4426950216293334961 ;  /* 0x3fb8aa3b0a0a7820 */ /* 0x000fe20000400000 */
[--C-:B-1----:R-:W-:Y:S01]  /*1f70*/  FADD R12, R12, -R7.reuse ;  /* 0x800000070c0c7221 */ /* 0x102fe20000000000 */
[----:B--2---:R-:W-:-:S03]  /*1f80*/  FADD R14, R14, -R7 ;  /* 0x800000070e0e7221 */ /* 0x004fc60000000000 */
[----:B------:R-:W-:Y:S01]  /*1f90*/  FSETP.GEU.AND P6, PT, R10, -126, PT ;  /* 0xc2fc00000a00780b */ /* 0x000fe20003fce000 */
[----:B------:R-:W-:Y:S01]  /*1fa0*/  FMUL R12, R12, 1.4426950216293334961 ;  /* 0x3fb8aa3b0c0c7820 */ /* 0x000fe20000400000 */
[----:B---3--:R-:W-:Y:S01]  /*1fb0*/  FADD R24, R24, -R7 ;  /* 0x8000000718187221 */ /* 0x008fe20000000000 */
[----:B------:R-:W-:-:S03]  /*1fc0*/  FMUL R14, R14, 1.4426950216293334961 ;  /* 0x3fb8aa3b0e0e7820 */ /* 0x000fc60000400000 */
[----:B------:R-:W-:Y:S01]  /*1fd0*/  FSETP.GEU.AND P5, PT, R12, -126, PT ;  /* 0xc2fc00000c00780b */ /* 0x000fe20003fae000 */
[--C-:B----4-:R-:W-:Y:S01]  /*1fe0*/  FADD R26, R26, -R7.reuse ;  /* 0x800000071a1a7221 */ /* 0x110fe20000000000 */
[----:B------:R-:W-:Y:S01]  /*1ff0*/  FMUL R24, R24, 1.4426950216293334961 ;  /* 0x3fb8aa3b18187820 */ /* 0x000fe20000400000 */
[----:B------:R-:W-:Y:S01]  /*2000*/  FSETP.GEU.AND P4, PT, R14, -126, PT ;  /* 0xc2fc00000e00780b */ /* 0x000fe20003f8e000 */
[--C-:B------:R-:W-:Y:S01]  /*2010*/  FADD R28, R28, -R7.reuse ;  /* 0x800000071c1c7221 */ /* 0x100fe20000000000 */
[----:B------:R-:W-:Y:S02]  /*2020*/  FMUL R26, R26, 1.4426950216293334961 ;  /* 0x3fb8aa3b1a1a7820 */ /* 0x000fe40000400000 */
[----:B------:R-:W-:Y:S01]  /*2030*/  @!P6 FMUL R10, R10, 0.5 ;  /* 0x3f0000000a0ae820 */ /* 0x000fe20000400000 */
[----:B------:R-:W-:Y:S01]  /*2040*/  FSETP.GEU.AND P3, PT, R24, -126, PT ;  /* 0xc2fc00001800780b */ /* 0x000fe20003f6e000 */
[----:B------:R-:W-:Y:S01]  /*2050*/  FADD R30, R30, -R7 ;  /* 0x800000071e1e7221 */ /* 0x000fe20000000000 */
[----:B------:R-:W-:Y:S01]  /*2060*/  FMUL R28, R28, 1.4426950216293334961 ;  /* 0x3fb8aa3b1c1c7820 */ /* 0x000fe20000400000 */
[----:B------:R-:W-:-:S02]  /*2070*/  FSETP.GEU.AND P2, PT, R26, -126, PT ;  /* 0xc2fc00001a00780b */ /* 0x000fc40003f4e000 */
[----:B------:R-:W1:Y:S01]  /*2080*/  MUFU.EX2 R10, R10 ;  /* 0x0000000a000a7308 */ /* 0x000e620000000800 */
[----:B------:R-:W-:Y:S01]  /*2090*/  @!P5 FMUL R12, R12, 0.5 ;  /* 0x3f0000000c0cd820 */ /* 0x000fe20000400000 */
[----:B------:R-:W-:Y:S01]  /*20a0*/  FMUL R30, R30, 1.4426950216293334961 ;  /* 0x3fb8aa3b1e1e7820 */ /* 0x000fe20000400000 */
[----:B------:R-:W-:Y:S01]  /*20b0*/  FSETP.GEU.AND P1, PT, R28, -126, PT ;  /* 0xc2fc00001c00780b */ /* 0x000fe20003f2e000 */
[----:B------:R-:W-:-:S03]  /*20c0*/  @!P4 FMUL R14, R14, 0.5 ;  /* 0x3f0000000e0ec820 */ /* 0x000fc60000400000 */
[----:B------:R-:W-:Y:S01]  /*20d0*/  FSETP.GEU.AND P0, PT, R30, -126, PT ;  /* 0xc2fc00001e00780b */ /* 0x000fe20003f0e000 */
[----:B------:R2:W3:Y:S01]  /*20e0*/  MUFU.EX2 R13, R12 ;  /* 0x0000000c000d7308 */ /* 0x0004e20000000800 */
[----:B------:R-:W-:Y:S02]  /*20f0*/  @!P3 FMUL R24, R24, 0.5 ;  /* 0x3f0000001818b820 */ /* 0x000fe40000400000 */
[----:B------:R-:W-:Y:S01]  /*2100*/  @!P2 FMUL R26, R26, 0.5 ;  /* 0x3f0000001a1aa820 */ /* 0x000fe20000400000 */
[----:B0-----:R-:W-:-:S04]  /*2110*/  FADD R8, R8, -R7 ;  /* 0x8000000708087221 */ /* 0x001fc80000000000 */
[----:B------:R-:W-:Y:S01]  /*2120*/  @!P1 FMUL R28, R28, 0.5 ;  /* 0x3f0000001c1c9820 */ /* 0x000fe20000400000 */
[----:B-1----:R-:W-:Y:S01]  /*2130*/  @!P6 FMUL R10, R10, R10 ;  /* 0x0000000a0a0ae220 */ /* 0x002fe20000400000 */
[----:B--2---:R-:W-:Y:S01]  /*2140*/  FMUL R12, R8, 1.4426950216293334961 ;  /* 0x3fb8aa3b080c7820 */ /* 0x004fe20000400000 */
[----:B------:R-:W0:Y:S01]  /*2150*/  MUFU.EX2 R15, R14 ;  /* 0x0000000e000f7308 */ /* 0x000e220000000800 */
[----:B------:R-:W-:Y:S01]  /*2160*/  @!P0 FMUL R30, R30, 0.5 ;  /* 0x3f0000001e1e8820 */ /* 0x000fe20000400000 */
[----:B------:R-:W-:Y:S01]  /*2170*/  FADD R8, R10, R9 ;  /* 0x000000090a087221 */ /* 0x000fe20000000000 */
[----:B------:R1:W-:Y:S01]  /*2180*/  STS [R6], R10 ;  /* 0x0000000a06007388 */ /* 0x0003e20000000800 */
[----:B------:R-:W-:Y:S01]  /*2190*/  FSETP.GEU.AND P6, PT, R12, -126, PT ;  /* 0xc2fc00000c00780b */ /* 0x000fe20003fce000 */
[----:B---3--:R-:W-:-:S03]  /*21a0*/  @!P5 FMUL R13, R13, R13 ;  /* 0x0000000d0d0dd220 */ /* 0x008fc60000400000 */
[----:B------:R-:W2:Y:S01]  /*21b0*/  MUFU.EX2 R23, R24 ;  /* 0x0000001800177308 */ /* 0x000ea20000000800 */
[----:B------:R-:W-:Y:S01]  /*21c0*/  FADD R8, R8, R13 ;  /* 0x0000000d08087221 */ /* 0x000fe20000000000 */
[----:B------:R1:W-:Y:S06]  /*21d0*/  STS [R6+0x4], R13 ;  /* 0x0000040d06007388 */ /* 0x0003ec0000000800 */
[----:B------:R-:W3:Y:S01]  /*21e0*/  MUFU.EX2 R25, R26 ;  /* 0x0000001a00197308 */ /* 0x000ee20000000800 */
[----:B------:R-:W-:Y:S01]  /*21f0*/  @!P6 FMUL R12, R12, 0.5 ;  /* 0x3f0000000c0ce820 */ /* 0x000fe20000400000 */
[----:B0-----:R-:W-:-:S04]  /*2200*/  @!P4 FMUL R15, R15, R15 ;  /* 0x0000000f0f0fc220 */ /* 0x001fc80000400000 */
[----:B------:R-:W-:Y:S01]  /*2210*/  FADD R8, R8, R15 ;  /* 0x0000000f08087221 */ /* 0x000fe20000000000 */
[----:B------:R1:W-:Y:S01]  /*2220*/  STS [R6+0x8], R15 ;  /* 0x0000080f06007388 */ /* 0x0003e20000000800 */
[----:B------:R-:W0:Y:S01]  /*2230*/  MUFU.EX2 R27, R28 ;  /* 0x0000001c001b7308 */ /* 0x000e220000000800 */
[----:B--2---:R-:W-:-:S04]  /*2240*/  @!P3 FMUL R23, R23, R23 ;  /* 0x000000171717b220 */ /* 0x004fc80000400000 */
[----:B------:R-:W-:Y:S01]  /*2250*/  FADD R8, R8, R23 ;  /* 0x0000001708087221 */ /* 0x000fe20000000000 */
[----:B------:R1:W-:Y:S02]  /*2260*/  STS [R6+0xc], R23 ;  /* 0x00000c1706007388 */ /* 0x0003e40000000800 */
[----:B------:R-:W2:Y:S01]  /*2270*/  MUFU.EX2 R29, R30 ;  /* 0x0000001e001d7308 */ /* 0x000ea20000000800 */
[----:B---3--:R-:W-:-:S04]  /*2280*/  @!P2 FMUL R25, R25, R25 ;  /* 0x000000191919a220 */ /* 0x008fc80000400000 */
[----:B------:R-:W-:Y:S01]  /*2290*/  FADD R8, R8, R25 ;  /* 0x0000001908087221 */ /* 0x000fe20000000000 */
[----:B------:R1:W-:Y:S02]  /*22a0*/  STS [R6+0x10], R25 ;  /* 0x0000101906007388 */ /* 0x0003e40000000800 */
[----:B------:R-:W3:Y:S01]  /*22b0*/  MUFU.EX2 R31, R12 ;  /* 0x0000000c001f7308 */ /* 0x000ee20000000800 */
[----:B0-----:R-:W-:-:S04]  /*22c0*/  @!P1 FMUL R27, R27, R27 ;  /* 0x0000001b1b1b9220 */ /* 0x001fc80000400000 */
[----:B------:R-:W-:Y:S01]  /*22d0*/  FADD R8, R8, R27 ;  /* 0x0000001b08087221 */ /* 0x000fe20000000000 */
[----:B------:R1:W-:Y:S01]  /*22e0*/  STS [R6+0x14], R27 ;  /* 0x0000141b06007388 */ /* 0x0003e20000000800 */
[----:B--2---:R-:W-:Y:S01]  /*22f0*/  @!P0 FMUL R29, R29, R29 ;  /* 0x0000001d1d1d8220 */ /* 0x004fe20000400000 */
[----:B------:R-:W-:-:S03]  /*2300*/  ISETP.NE.AND P0, PT, R11, UR15, PT ;  /* 0x0000000f0b007c0c */ /* 0x000fc6000bf05270 */
[----:B------:R-:W-:Y:S01]  /*2310*/  FADD R8, R8, R29 ;  /* 0x0000001d08087221 */ /* 0x000fe20000000000 */
[----:B------:R1:W-:Y:S01]  /*2320*/  STS [R6+0x18], R29 ;  /* 0x0000181d06007388 */ /* 0x0003e20000000800 */
[----:B---3--:R-:W-:-:S04]  /*2330*/  @!P6 FMUL R31, R31, R31 ;  /* 0x0000001f1f1fe220 */ /* 0x008fc80000400000 */
[----:B------:R-:W-:Y:S01]  /*2340*/  FADD R9, R8, R31 ;  /* 0x0000001f08097221 */ /* 0x000fe20000000000 */
[----:B------:R1:W-:Y:S03]  /*2350*/  STS [R6+0x1c], R31 ;  /* 0x00001c1f06007388 */ /* 0x0003e60000000800 */
[----:B------:R-:W-:Y:S05]  /*2360*/  @P0 BRA `(.L_x_24) ;  /* 0xfffffff800cc0947 */ /* 0x000fea000383ffff */
[----:B------:R-:W-:-:S07]  /*2370*/  MOV R11, UR15 ;  /* 0x0000000f000b7c02 */ /* 0x000fce0008000f00 */
.L_x_23:
[----:B------:R-:W-:-:S09]  /*2380*/  UISETP.NE.AND UP2, UPT, UR18, URZ, UPT ;  /* 0x000000ff1200728c */ /* 0x000fd2000bf45270 */
[----:B------:R-:W-:Y:S05]  /*2390*/  BRA.U !UP2, `(.L_x_22) ;  /* 0x000000050a3c7547 */ /* 0x000fea000b800000 */
[----:B------:R-:W-:Y:S02]  /*23a0*/  UISETP.GE.U32.AND UP2, UPT, UR28, 0x3, UPT ;  /* 0x000000031c00788c */ /* 0x000fe4000bf46070 */
[----:B------:R-:W-:-:S07]  /*23b0*/  UISETP.NE.AND UP3, UPT, UR17, URZ, UPT ;  /* 0x000000ff1100728c */ /* 0x000fce000bf65270 */
[----:B------:R-:W-:Y:S05]  /*23c0*/  BRA.U !UP2, `(.L_x_25) ;  /* 0x000000010a9c7547 */ /* 0x000fea000b800000 */
[----:B-1----:R-:W-:Y:S01]  /*23d0*/  IMAD R6, R22, UR6, R11 ;  /* 0x0000000616067c24 */ /* 0x002fe2000f8e020b */
[----:B------:R-:W-:-:S04]  /*23e0*/  IADD3 R11, PT, PT, R11, 0x4, RZ ;  /* 0x000000040b0b7810 */ /* 0x000fc80007ffe0ff */
[----:B------:R-:W-:-:S05]  /*23f0*/  LEA R6, R6, UR25, 0x2 ;  /* 0x0000001906067c11 */ /* 0x000fca000f8e10ff */
[----:B------:R-:W0:Y:S04]  /*2400*/  LDS R10, [R6+0x4] ;  /* 0x00000400060a7984 */ /* 0x000e280000000800 */
[----:B------:R-:W1:Y:S04]  /*2410*/  LDS R12, [R6+0x8] ;  /* 0x00000800060c7984 */ /* 0x000e680000000800 */
[----:B------:R-:W2:Y:S04]  /*2420*/  LDS R8, [R6] ;  /* 0x0000000006087984 */ /* 0x000ea80000000800 */
[----:B------:R-:W3:Y:S01]  /*2430*/  LDS R14, [R6+0xc] ;  /* 0x00000c00060e7984 */ /* 0x000ee20000000800 */
[--C-:B0-----:R-:W-:Y:S01]  /*2440*/  FADD R10, R10, -R7.reuse ;  /* 0x800000070a0a7221 */ /* 0x101fe20000000000 */
[----:B-1----:R-:W-:-:S03]  /*2450*/  FADD R13, R12, -R7 ;  /* 0x800000070c0d7221 */ /* 0x002fc60000000000 */
[----:B------:R-:W-:Y:S01]  /*2460*/  FMUL R12, R10, 1.4426950216293334961 ;  /* 0x3fb8aa3b0a0c7820 */ /* 0x000fe20000400000 */
[----:B--2---:R-:W-:-:S04]  /*2470*/  FADD R8, R8, -R7 ;  /* 0x8000000708087221 */ /* 0x004fc80000000000 */
[----:B------:R-:W-:Y:S01]  /*2480*/  FSETP.GEU.AND P1, PT, R12, -126, PT ;  /* 0xc2fc00000c00780b */ /* 0x000fe20003f2e000 */
[----:B---3--:R-:W-:Y:S01]  /*2490*/  FADD R10, R14, -R7 ;  /* 0x800000070e0a7221 */ /* 0x008fe20000000000 */
[----:B------:R-:W-:Y:S01]  /*24a0*/  FMUL R8, R8, 1.4426950216293334961 ;  /* 0x3fb8aa3b08087820 */ /* 0x000fe20000400000 */
[----:B------:R-:W-:Y:S02]  /*24b0*/  FMUL R14, R13, 1.4426950216293334961 ;  /* 0x3fb8aa3b0d0e7820 */ /* 0x000fe40000400000 */
[----:B------:R-:W-:Y:S02]  /*24c0*/  FMUL R23, R10, 1.4426950216293334961 ;  /* 0x3fb8aa3b0a177820 */ /* 0x000fe40000400000 */
[----:B------:R-:W-:Y:S02]  /*24d0*/  FSETP.GEU.AND P0, PT, R8, -126, PT ;  /* 0xc2fc00000800780b */ /* 0x000fe40003f0e000 */
[----:B------:R-:W-:Y:S02]  /*24e0*/  FSETP.GEU.AND P2, PT, R14, -126, PT ;  /* 0xc2fc00000e00780b */ /* 0x000fe40003f4e000 */
[----:B------:R-:W-:-:S02]  /*24f0*/  FSETP.GEU.AND P3, PT, R23, -126, PT ;  /* 0xc2fc00001700780b */ /* 0x000fc40003f6e000 */
[----:B------:R-:W-:-:S04]  /*2500*/  @!P1 FMUL R12, R12, 0.5 ;  /* 0x3f0000000c0c9820 */ /* 0x000fc80000400000 */
[----:B------:R-:W0:Y:S03]  /*2510*/  MUFU.EX2 R13, R12 ;  /* 0x0000000c000d7308 */ /* 0x000e260000000800 */
[----:B------:R-:W-:Y:S02]  /*2520*/  @!P0 FMUL R8, R8, 0.5 ;  /* 0x3f00000008088820 */ /* 0x000fe40000400000 */
[----:B------:R-:W-:Y:S02]  /*2530*/  @!P2 FMUL R14, R14, 0.5 ;  /* 0x3f0000000e0ea820 */ /* 0x000fe40000400000 */
[----:B------:R-:W-:Y:S01]  /*2540*/  @!P3 FMUL R23, R23, 0.5 ;  /* 0x3f0000001717b820 */ /* 0x000fe20000400000 */
[----:B------:R-:W1:Y:S08]  /*2550*/  MUFU.EX2 R10, R8 ;  /* 0x00000008000a7308 */ /* 0x000e700000000800 */
[----:B------:R-:W2:Y:S01]  /*2560*/  MUFU.EX2 R15, R14 ;  /* 0x0000000e000f7308 */ /* 0x000ea20000000800 */
[----:B0-----:R-:W-:-:S05]  /*2570*/  @!P1 FMUL R13, R13, R13 ;  /* 0x0000000d0d0d9220 */ /* 0x001fca0000400000 */
[----:B------:R0:W-:Y:S02]  /*2580*/  STS [R6+0x4], R13 ;  /* 0x0000040d06007388 */ /* 0x0001e40000000800 */
[----:B------:R-:W3:Y:S01]  /*2590*/  MUFU.EX2 R24, R23 ;  /* 0x0000001700187308 */ /* 0x000ee20000000800 */
[----:B-1----:R-:W-:-:S04]  /*25a0*/  @!P0 FMUL R10, R10, R10 ;  /* 0x0000000a0a0a8220 */ /* 0x002fc80000400000 */
[----:B------:R-:W-:Y:S01]  /*25b0*/  FADD R9, R9, R10 ;  /* 0x0000000a09097221 */ /* 0x000fe20000000000 */
[----:B------:R0:W-:Y:S01]  /*25c0*/  STS [R6], R10 ;  /* 0x0000000a06007388 */ /* 0x0001e20000000800 */
[----:B--2---:R-:W-:Y:S02]  /*25d0*/  @!P2 FMUL R15, R15, R15 ;  /* 0x0000000f0f0fa220 */ /* 0x004fe40000400000 */
[----:B------:R-:W-:-:S03]  /*25e0*/  FADD R9, R9, R13 ;  /* 0x0000000d09097221 */ /* 0x000fc60000000000 */
[----:B------:R0:W-:Y:S01]  /*25f0*/  STS [R6+0x8], R15 ;  /* 0x0000080f06007388 */ /* 0x0001e20000000800 */
[----:B------:R-:W-:Y:S01]  /*2600*/  FADD R9, R9, R15 ;  /* 0x0000000f09097221 */ /* 0x000fe20000000000 */
[----:B---3--:R-:W-:-:S04]  /*2610*/  @!P3 FMUL R24, R24, R24 ;  /* 0x000000181818b220 */ /* 0x008fc80000400000 */
[----:B------:R-:W-:Y:S01]  /*2620*/  FADD R9, R9, R24 ;  /* 0x0000001809097221 */ /* 0x000fe20000000000 */
[----:B------:R0:W-:Y:S06]  /*2630*/  STS [R6+0xc], R24 ;  /* 0x00000c1806007388 */ /* 0x0001ec0000000800 */
.L_x_25:
[----:B------:R-:W-:Y:S05]  /*2640*/  BRA.U !UP3, `(.L_x_22) ;  /* 0x000000010b907547 */ /* 0x000fea000b800000 */
[----:B------:R-:W-:Y:S02]  /*2650*/  UISETP.NE.AND UP2, UPT, UR29, URZ, UPT ;  /* 0x000000ff1d00728c */ /* 0x000fe4000bf45270 */
[----:B------:R-:W-:-:S07]  /*2660*/  UISETP.NE.AND UP3, UPT, UR14, URZ, UPT ;  /* 0x000000ff0e00728c */ /* 0x000fce000bf65270 */
[----:B------:R-:W-:Y:S05]  /*2670*/  BRA.U !UP2, `(.L_x_26) ;  /* 0x000000010a547547 */ /* 0x000fea000b800000 */
[----:B01----:R-:W-:Y:S01]  /*2680*/  IMAD R6, R22, UR6, R11 ;  /* 0x0000000616067c24 */ /* 0x003fe2000f8e020b */
[----:B------:R-:W-:-:S04]  /*2690*/  IADD3 R11, PT, PT, R11, 0x2, RZ ;  /* 0x000000020b0b7810 */ /* 0x000fc80007ffe0ff */
[----:B------:R-:W-:-:S05]  /*26a0*/  LEA R13, R6, UR25, 0x2 ;  /* 0x00000019060d7c11 */ /* 0x000fca000f8e10ff */
[----:B------:R-:W0:Y:S04]  /*26b0*/  LDS R6, [R13] ;  /* 0x000000000d067984 */ /* 0x000e280000000800 */
[----:B------:R-:W1:Y:S01]  /*26c0*/  LDS R8, [R13+0x4] ;  /* 0x000004000d087984 */ /* 0x000e620000000800 */
[--C-:B0-----:R-:W-:Y:S01]  /*26d0*/  FADD R6, R6, -R7.reuse ;  /* 0x8000000706067221 */ /* 0x101fe20000000000 */
[----:B-1----:R-:W-:-:S03]  /*26e0*/  FADD R8, R8, -R7 ;  /* 0x8000000708087221 */ /* 0x002fc60000000000 */
[----:B------:R-:W-:Y:S01]  /*26f0*/  FMUL R6, R6, 1.4426950216293334961 ;  /* 0x3fb8aa3b06067820 */ /* 0x000fe20000400000 */
[----:B------:R-:W-:-:S04]  /*2700*/  FMUL R10, R8, 1.4426950216293334961 ;  /* 0x3fb8aa3b080a7820 */ /* 0x000fc80000400000 */
[----:B------:R-:W-:Y:S02]  /*2710*/  FSETP.GEU.AND P0, PT, R6, -126, PT ;  /* 0xc2fc00000600780b */ /* 0x000fe40003f0e000 */
[----:B------:R-:W-:-:S11]  /*2720*/  FSETP.GEU.AND P1, PT, R10, -126, PT ;  /* 0xc2fc00000a00780b */ /* 0x000fd60003f2e000 */
[----:B------:R-:W-:Y:S02]  /*2730*/  @!P0 FMUL R6, R6, 0.5 ;  /* 0x3f00000006068820 */ /* 0x000fe40000400000 */
[----:B------:R-:W-:Y:S02]  /*2740*/  @!P1 FMUL R10, R10, 0.5 ;  /* 0x3f0000000a0a9820 */ /* 0x000fe40000400000 */
[----:B------:R-:W0:Y:S08]  /*2750*/  MUFU.EX2 R8, R6 ;  /* 0x0000000600087308 */ /* 0x000e300000000800 */
[----:B------:R-:W1:Y:S01]  /*2760*/  MUFU.EX2 R12, R10 ;  /* 0x0000000a000c7308 */ /* 0x000e620000000800 */
[----:B0-----:R-:W-:-:S04]  /*2770*/  @!P0 FMUL R8, R8, R8 ;  /* 0x0000000808088220 */ /* 0x001fc80000400000 */
[----:B------:R-:W-:Y:S01]  /*2780*/  FADD R9, R9, R8 ;  /* 0x0000000809097221 */ /* 0x000fe20000000000 */
[----:B------:R2:W-:Y:S01]  /*2790*/  STS [R13], R8 ;  /* 0x000000080d007388 */ /* 0x0005e20000000800 */
[----:B-1----:R-:W-:-:S04]  /*27a0*/  @!P1 FMUL R12, R12, R12 ;  /* 0x0000000c0c0c9220 */ /* 0x002fc80000400000 */
[----:B------:R-:W-:Y:S01]  /*27b0*/  FADD R9, R9, R12 ;  /* 0x0000000c09097221 */ /* 0x000fe20000000000 */
[----:B------:R2:W-:Y:S06]  /*27c0*/  STS [R13+0x4], R12 ;  /* 0x0000040c0d007388 */ /* 0x0005ec0000000800 */
.L_x_26:
[----:B------:R-:W-:Y:S05]  /*27d0*/  BRA.U !UP3, `(.L_x_22) ;  /* 0x000000010b2c7547 */ /* 0x000fea000b800000 */
[----:B------:R-:W-:-:S05]  /*27e0*/  IMAD R11, R22, UR6, R11 ;  /* 0x00000006160b7c24 */ /* 0x000fca000f8e020b */
[----:B------:R-:W-:-:S05]  /*27f0*/  LEA R11, R11, UR25, 0x2 ;  /* 0x000000190b0b7c11 */ /* 0x000fca000f8e10ff */
[----:B01----:R-:W0:Y:S02]  /*2800*/  LDS R6, [R11] ;  /* 0x000000000b067984 */ /* 0x003e240000000800 */
[----:B0-----:R-:W-:-:S04]  /*2810*/  FADD R6, R6, -R7 ;  /* 0x8000000706067221 */ /* 0x001fc80000000000 */
[----:B------:R-:W-:-:S05]  /*2820*/  FMUL R6, R6, 1.4426950216293334961 ;  /* 0x3fb8aa3b06067820 */ /* 0x000fca0000400000 */
[----:B------:R-:W-:-:S13]  /*2830*/  FSETP.GEU.AND P0, PT, R6, -126, PT ;  /* 0xc2fc00000600780b */ /* 0x000fda0003f0e000 */
[----:B------:R-:W-:-:S04]  /*2840*/  @!P0 FMUL R6, R6, 0.5 ;  /* 0x3f00000006068820 */ /* 0x000fc80000400000 */
[----:B--2---:R-:W0:Y:S02]  /*2850*/  MUFU.EX2 R8, R6 ;  /* 0x0000000600087308 */ /* 0x004e240000000800 */
[----:B0-----:R-:W-:-:S04]  /*2860*/  @!P0 FMUL R8, R8, R8 ;  /* 0x0000000808088220 */ /* 0x001fc80000400000 */
[----:B------:R-:W-:Y:S01]  /*2870*/  FADD R9, R9, R8 ;  /* 0x0000000809097221 */ /* 0x000fe20000000000 */
[----:B------:R3:W-:Y:S06]  /*2880*/  STS [R11], R8 ;  /* 0x000000080b007388 */ /* 0x0007ec0000000800 */
.L_x_22:
[----:B01---5:R-:W-:-:S05]  /*2890*/  FMNMX R15, R0, R7, !PT ;  /* 0x00000007000f7209 */ /* 0x023fca0007800000 */
[----:B------:R-:W-:Y:S01]  /*28a0*/  FADD R7, -R15, R7 ;  /* 0x000000070f077221 */ /* 0x000fe20000000100 */
[----:B------:R-:W-:-:S03]  /*28b0*/  FADD R0, R0, -R15 ;  /* 0x8000000f00007221 */ /* 0x000fc60000000000 */
[----:B------:R-:W-:Y:S01]  /*28c0*/  FMUL R7, R7, 1.4426950216293334961 ;  /* 0x3fb8aa3b07077820 */ /* 0x000fe20000400000 */
[----:B------:R-:W-:-:S04]  /*28d0*/  FMUL R0, R0, 1.4426950216293334961 ;  /* 0x3fb8aa3b00007820 */ /* 0x000fc80000400000 */
[----:B------:R-:W-:Y:S02]  /*28e0*/  FSETP.GEU.AND P1, PT, R7, -126, PT ;  /* 0xc2fc00000700780b */ /* 0x000fe40003f2e000 */
[----:B------:R-:W-:-:S11]  /*28f0*/  FSETP.GEU.AND P0, PT, R0, -126, PT ;  /* 0xc2fc00000000780b */ /* 0x000fd60003f0e000 */
[----:B------:R-:W-:Y:S02]  /*2900*/  @!P1 FMUL R7, R7, 0.5 ;  /* 0x3f00000007079820 */ /* 0x000fe40000400000 */
[----:B------:R-:W-:Y:S02]  /*2910*/  @!P0 FMUL R0, R0, 0.5 ;  /* 0x3f00000000008820 */ /* 0x000fe40000400000 */
[----:B------:R-:W0:Y:S08]  /*2920*/  MUFU.EX2 R14, R7 ;  /* 0x00000007000e7308 */ /* 0x000e300000000800 */
[----:B--2---:R-:W1:Y:S01]  /*2930*/  MUFU.EX2 R12, R0 ;  /* 0x00000000000c7308 */ /* 0x004e620000000800 */
[----:B0-----:R-:W-:-:S04]  /*2940*/  @!P1 FMUL R14, R14, R14 ;  /* 0x0000000e0e0e9220 */ /* 0x001fc80000400000 */
[----:B------:R-:W-:Y:S01]  /*2950*/  FMUL R6, R14, R9 ;  /* 0x000000090e067220 */ /* 0x000fe20000400000 */
[----:B-1----:R-:W-:-:S04]  /*2960*/  @!P0 FMUL R12, R12, R12 ;  /* 0x0000000c0c0c8220 */ /* 0x002fc80000400000 */
[----:B------:R-:W-:Y:S01]  /*2970*/  FFMA R13, R17, R12, R6 ;  /* 0x0000000c110d7223 */ /* 0x000fe20000000006 */
[----:B------:R-:W-:Y:S06]  /*2980*/  BRA.U !UP0, `(.L_x_27) ;  /* 0x00000019088c7547 */ /* 0x000fec000b800000 */
[----:B------:R-:W-:-:S05]  /*2990*/  MOV R0, UR5 ;  /* 0x0000000500007c02 */ /* 0x000fca0008000f00 */
[----:B------:R-:W-:Y:S01]  /*29a0*/  IMAD R23, R0, UR11, R19 ;  /* 0x0000000b00177c24 */ /* 0x000fe2000f8e0213 */
[----:B------:R-:W-:Y:S06]  /*29b0*/  BRA.U !UP1, `(.L_x_28) ;  /* 0x0000000509f87547 */ /* 0x000fec000b800000 */
[----:B------:R-:W-:-:S05]  /*29c0*/  UMOV UR6, URZ ;  /* 0x000000ff00067c82 */ /* 0x000fca0008000000 */
.L_x_36:
[----:B------:R-:W0:Y:S01]  /*29d0*/  LDCU UR9, c[0x0][0x3c0] ;  /* 0x00007800ff0977ac */ /* 0x000e220008000800 */
[----:B------:R-:W-:Y:S01]  /*29e0*/  HFMA2 R27, -RZ, RZ, 0, 0 ;  /* 0x00000000ff1b7431 */ /* 0x000fe200000001ff */
[----:B------:R-:W-:Y:S01]  /*29f0*/  MOV R7, RZ ;  /* 0x000000ff00077202 */ /* 0x000fe20000000f00 */
[----:B0-----:R-:W-:-:S09]  /*2a00*/  UISETP.GE.U32.AND UP1, UPT, UR9, 0x8, UPT ;  /* 0x000000080900788c */ /* 0x001fd2000bf26070 */
[----:B------:R-:W-:Y:S05]  /*2a10*/  BRA.U !UP1, `(.L_x_29) ;  /* 0x0000000109a87547 */ /* 0x000fea000b800000 */
[----:B------:R-:W0:Y:S01]  /*2a20*/  LDC R0, c[0x0][0x3b4] ;  /* 0x0000ed00ff007b82 */ /* 0x000e220000000800 */
[----:B------:R-:W-:Y:S02]  /*2a30*/  MOV R27, RZ ;  /* 0x000000ff001b7202 */ /* 0x000fe40000000f00 */
[----:B------:R-:W-:-:S07]  /*2a40*/  MOV R7, RZ ;  /* 0x000000ff00077202 */ /* 0x000fce0000000f00 */
.L_x_30:
[----:B------:R-:W-:Y:S02]  /*2a50*/  IMAD R6, R22, UR9, R7 ;  /* 0x0000000916067c24 */ /* 0x000fe4000f8e0207 */
[C---:B0--3--:R-:W-:Y:S01]  /*2a60*/  IMAD R8, R7.reuse, R0, UR6 ;  /* 0x0000000607087e24 */ /* 0x049fe2000f8e0200 */
[----:B------:R-:W-:Y:S02]  /*2a70*/  IADD3 R7, PT, PT, R7, 0x8, RZ ;  /* 0x0000000807077810 */ /* 0x000fe40007ffe0ff */
[----:B------:R-:W-:Y:S02]  /*2a80*/  LEA R6, R6, UR25, 0x2 ;  /* 0x0000001906067c11 */ /* 0x000fe4000f8e10ff */
[----:B------:R-:W-:Y:S02]  /*2a90*/  LEA R29, R8, UR24, 0x2 ;  /* 0x00000018081d7c11 */ /* 0x000fe4000f8e10ff */
[----:B------:R-:W-:Y:S01]  /*2aa0*/  ISETP.NE.AND P0, PT, R7, UR15, PT ;  /* 0x0000000f07007c0c */ /* 0x000fe2000bf05270 */
[----:B------:R-:W-:Y:S01]  /*2ab0*/  LDS R26, [R6] ;  /* 0x00000000061a7984 */ /* 0x000fe20000000800 */
[----:B------:R-:W-:-:S03]  /*2ac0*/  LEA R25, R0, R29, 0x2 ;  /* 0x0000001d00197211 */ /* 0x000fc600078e10ff */
[----:B------:R-:W0:Y:S01]  /*2ad0*/  LDS R35, [R29] ;  /* 0x000000001d237984 */ /* 0x000e220000000800 */
[----:B------:R-:W-:-:S03]  /*2ae0*/  LEA R33, R0, R25, 0x2 ;  /* 0x0000001900217211 */ /* 0x000fc600078e10ff */
[----:B------:R-:W-:Y:S01]  /*2af0*/  LDS R8, [R6+0x4] ;  /* 0x0000040006087984 */ /* 0x000fe20000000800 */
[----:B------:R-:W-:-:S03]  /*2b00*/  LEA R37, R0, R33, 0x2 ;  /* 0x0000002100257211 */ /* 0x000fc600078e10ff */
[----:B------:R-:W1:Y:S01]  /*2b10*/  LDS R25, [R25] ;  /* 0x0000000019197984 */ /* 0x000e620000000800 */
[----:B------:R-:W-:-:S03]  /*2b20*/  LEA R31, R0, R37, 0x2 ;  /* 0x00000025001f7211 */ /* 0x000fc600078e10ff */
[----:B------:R-:W-:Y:S01]  /*2b30*/  LDS R11, [R6+0x8] ;  /* 0x00000800060b7984 */ /* 0x000fe20000000800 */
[----:B------:R-:W-:-:S03]  /*2b40*/  LEA R30, R0, R31, 0x2 ;  /* 0x0000001f001e7211 */ /* 0x000fc600078e10ff */
[----:B------:R2:W3:Y:S01]  /*2b50*/  LDS R24, [R33] ;  /* 0x0000000021187984 */ /* 0x0004e20000000800 */
[----:B------:R-:W-:-:S03]  /*2b60*/  LEA R34, R0, R30, 0x2 ;  /* 0x0000001e00227211 */ /* 0x000fc600078e10ff */
[----:B------:R-:W-:Y:S04]  /*2b70*/  LDS R9, [R6+0xc] ;  /* 0x00000c0006097984 */ /* 0x000fe80000000800 */
[----:B------:R-:W4:Y:S01]  /*2b80*/  LDS R10, [R37] ;  /* 0x00000000250a7984 */ /* 0x000f220000000800 */
[----:B--2---:R-:W-:-:S03]  /*2b90*/  LEA R33, R0, R34, 0x2 ;  /* 0x0000002200217211 */ /* 0x004fc600078e10ff */
[----:B------:R-:W-:Y:S04]  /*2ba0*/  LDS R31, [R31] ;  /* 0x000000001f1f7984 */ /* 0x000fe80000000800 */
[----:B------:R-:W-:Y:S04]  /*2bb0*/  LDS R29, [R6+0x14] ;  /* 0x00001400061d7984 */ /* 0x000fe80000000800 */
[----:B------:R-:W-:Y:S01]  /*2bc0*/  LDS R30, [R30] ;  /* 0x000000001e1e7984 */ /* 0x000fe20000000800 */
[----:B0-----:R-:W-:-:S03]  /*2bd0*/  FFMA R35, R26, R35, R27 ;  /* 0x000000231a237223 */ /* 0x001fc6000000001b */
[----:B------:R-:W-:Y:S04]  /*2be0*/  LDS R28, [R34] ;  /* 0x00000000221c7984 */ /* 0x000fe80000000800 */
[----:B------:R-:W0:Y:S01]  /*2bf0*/  LDS R26, [R6+0x10] ;  /* 0x00001000061a7984 */ /* 0x000e220000000800 */
[----:B-1----:R-:W-:-:S03]  /*2c00*/  FFMA R8, R8, R25, R35 ;  /* 0x0000001908087223 */ /* 0x002fc60000000023 */
[----:B------:R-:W1:Y:S04]  /*2c10*/  LDS R27, [R6+0x18] ;  /* 0x00001800061b7984 */ /* 0x000e680000000800 */
[----:B------:R-:W-:Y:S01]  /*2c20*/  LDS R32, [R6+0x1c] ;  /* 0x00001c0006207984 */ /* 0x000fe20000000800 */
[----:B---3--:R-:W-:-:S03]  /*2c30*/  FFMA R8, R11, R24, R8 ;  /* 0x000000180b087223 */ /* 0x008fc60000000008 */
[----:B------:R-:W2:Y:S01]  /*2c40*/  LDS R33, [R33] ;  /* 0x0000000021217984 */ /* 0x000ea20000000800 */
[----:B----4-:R-:W-:-:S04]  /*2c50*/  FFMA R9, R9, R10, R8 ;  /* 0x0000000a09097223 */ /* 0x010fc80000000008 */
[----:B0-----:R-:W-:-:S04]  /*2c60*/  FFMA R26, R26, R31, R9 ;  /* 0x0000001f1a1a7223 */ /* 0x001fc80000000009 */
[----:B------:R-:W-:-:S04]  /*2c70*/  FFMA R26, R29, R30, R26 ;  /* 0x0000001e1d1a7223 */ /* 0x000fc8000000001a */
[----:B-1----:R-:W-:-:S04]  /*2c80*/  FFMA R27, R27, R28, R26 ;  /* 0x0000001c1b1b7223 */ /* 0x002fc8000000001a */
[----:B--2---:R-:W-:Y:S01]  /*2c90*/  FFMA R27, R32, R33, R27 ;  /* 0x00000021201b7223 */ /* 0x004fe2000000001b */
[----:B------:R-:W-:Y:S06]  /*2ca0*/  @P0 BRA `(.L_x_30) ;  /* 0xfffffffc00680947 */ /* 0x000fec000383ffff */
[----:B------:R-:W-:-:S07]  /*2cb0*/  MOV R7, UR15 ;  /* 0x0000000f00077c02 */ /* 0x000fce0008000f00 */
.L_x_29:
[----:B------:R-:W-:-:S09]  /*2cc0*/  UISETP.NE.AND UP1, UPT, UR18, URZ, UPT ;  /* 0x000000ff1200728c */ /* 0x000fd2000bf25270 */
[----:B------:R-:W-:Y:S05]  /*2cd0*/  BRA.U !UP1, `(.L_x_31) ;  /* 0x0000000109c87547 */ /* 0x000fea000b800000 */
[----:B------:R-:W-:Y:S02]  /*2ce0*/  UISETP.GE.U32.AND UP1, UPT, UR28, 0x3, UPT ;  /* 0x000000031c00788c */ /* 0x000fe4000bf26070 */
[----:B------:R-:W-:-:S07]  /*2cf0*/  UISETP.NE.AND UP2, UPT, UR17, URZ, UPT ;  /* 0x000000ff1100728c */ /* 0x000fce000bf45270 */
[----:B------:R-:W-:Y:S05]  /*2d00*/  BRA.U !UP1, `(.L_x_32) ;  /* 0x0000000109547547 */ /* 0x000fea000b800000 */
[----:B------:R-:W0:Y:S01]  /*2d10*/  LDC R25, c[0x0][0x3b4] ;  /* 0x0000ed00ff197b82 */ /* 0x000e220000000800 */
[----:B------:R-:W-:-:S05]  /*2d20*/  IMAD R0, R22, UR9, R7 ;  /* 0x0000000916007c24 */ /* 0x000fca000f8e0207 */
[----:B------:R-:W-:-:S05]  /*2d30*/  LEA R0, R0, UR25, 0x2 ;  /* 0x0000001900007c11 */ /* 0x000fca000f8e10ff */
[----:B------:R-:W-:Y:S04]  /*2d40*/  LDS R9, [R0+0x4] ;  /* 0x0000040000097984 */ /* 0x000fe80000000800 */
[----:B---3--:R-:W-:Y:S01]  /*2d50*/  LDS R11, [R0+0x8] ;  /* 0x00000800000b7984 */ /* 0x008fe20000000800 */
[C---:B0-----:R-:W-:Y:S01]  /*2d60*/  IMAD R6, R7.reuse, R25, UR6 ;  /* 0x0000000607067e24 */ /* 0x041fe2000f8e0219 */
[----:B------:R-:W-:-:S04]  /*2d70*/  IADD3 R7, PT, PT, R7, 0x4, RZ ;  /* 0x0000000407077810 */ /* 0x000fc80007ffe0ff */
[----:B------:R-:W-:Y:S02]  /*2d80*/  LEA R8, R6, UR24, 0x2 ;  /* 0x0000001806087c11 */ /* 0x000fe4000f8e10ff */
[----:B------:R-:W-:Y:S02]  /*2d90*/  LDS R6, [R0] ;  /* 0x0000000000067984 */ /* 0x000fe40000000800 */
[C---:B------:R-:W-:Y:S02]  /*2da0*/  LEA R10, R25.reuse, R8, 0x2 ;  /* 0x00000008190a7211 */ /* 0x040fe400078e10ff */
[----:B------:R-:W0:Y:S02]  /*2db0*/  LDS R8, [R8] ;  /* 0x0000000008087984 */ /* 0x000e240000000800 */
[C---:B------:R-:W-:Y:S02]  /*2dc0*/  LEA R24, R25.reuse, R10, 0x2 ;  /* 0x0000000a19187211 */ /* 0x040fe400078e10ff */
[----:B------:R-:W1:Y:S02]  /*2dd0*/  LDS R10, [R10] ;  /* 0x000000000a0a7984 */ /* 0x000e640000000800 */
[----:B------:R-:W-:-:S02]  /*2de0*/  LEA R26, R25, R24, 0x2 ;  /* 0x00000018191a7211 */ /* 0x000fc400078e10ff */
[----:B------:R-:W2:Y:S04]  /*2df0*/  LDS R24, [R24] ;  /* 0x0000000018187984 */ /* 0x000ea80000000800 */
[----:B------:R-:W-:Y:S04]  /*2e00*/  LDS R25, [R0+0xc] ;  /* 0x00000c0000197984 */ /* 0x000fe80000000800 */
[----:B------:R-:W3:Y:S01]  /*2e10*/  LDS R26, [R26] ;  /* 0x000000001a1a7984 */ /* 0x000ee20000000800 */
[----:B0-----:R-:W-:-:S04]  /*2e20*/  FFMA R6, R6, R8, R27 ;  /* 0x0000000806067223 */ /* 0x001fc8000000001b */
[----:B-1----:R-:W-:-:S04]  /*2e30*/  FFMA R6, R9, R10, R6 ;  /* 0x0000000a09067223 */ /* 0x002fc80000000006 */
[----:B--2---:R-:W-:-:S04]  /*2e40*/  FFMA R6, R11, R24, R6 ;  /* 0x000000180b067223 */ /* 0x004fc80000000006 */
[----:B---3--:R-:W-:-:S07]  /*2e50*/  FFMA R27, R25, R26, R6 ;  /* 0x0000001a191b7223 */ /* 0x008fce0000000006 */
.L_x_32:
[----:B------:R-:W-:Y:S05]  /*2e60*/  BRA.U !UP2, `(.L_x_31) ;  /* 0x000000010a647547 */ /* 0x000fea000b800000 */
[----:B------:R-:W-:Y:S02]  /*2e70*/  UISETP.NE.AND UP1, UPT, UR29, URZ, UPT ;  /* 0x000000ff1d00728c */ /* 0x000fe4000bf25270 */
[----:B------:R-:W-:-:S07]  /*2e80*/  UISETP.NE.AND UP2, UPT, UR14, URZ, UPT ;  /* 0x000000ff0e00728c */ /* 0x000fce000bf45270 */
[----:B------:R-:W-:Y:S05]  /*2e90*/  BRA.U !UP1, `(.L_x_33) ;  /* 0x0000000109347547 */ /* 0x000fea000b800000 */
[----:B---3--:R-:W0:Y:S01]  /*2ea0*/  LDC R8, c[0x0][0x3b4] ;  /* 0x0000ed00ff087b82 */ /* 0x008e220000000800 */
[----:B------:R-:W-:-:S05]  /*2eb0*/  IMAD R0, R22, UR9, R7 ;  /* 0x0000000916007c24 */ /* 0x000fca000f8e0207 */
[----:B------:R-:W-:-:S05]  /*2ec0*/  LEA R0, R0, UR25, 0x2 ;  /* 0x0000001900007c11 */ /* 0x000fca000f8e10ff */
[----:B------:R-:W-:Y:S01]  /*2ed0*/  LDS R11, [R0+0x4] ;  /* 0x00000400000b7984 */ /* 0x000fe20000000800 */
[C---:B0-----:R-:W-:Y:S01]  /*2ee0*/  IMAD R6, R7.reuse, R8, UR6 ;  /* 0x0000000607067e24 */ /* 0x041fe2000f8e0208 */
[----:B------:R-:W-:-:S04]  /*2ef0*/  IADD3 R7, PT, PT, R7, 0x2, RZ ;  /* 0x0000000207077810 */ /* 0x000fc80007ffe0ff */
[----:B------:R-:W-:Y:S02]  /*2f00*/  LEA R9, R6, UR24, 0x2 ;  /* 0x0000001806097c11 */ /* 0x000fe4000f8e10ff */
[----:B------:R-:W-:Y:S02]  /*2f10*/  LDS R6, [R0] ;  /* 0x0000000000067984 */ /* 0x000fe40000000800 */
[----:B------:R-:W-:Y:S02]  /*2f20*/  LEA R8, R8, R9, 0x2 ;  /* 0x0000000908087211 */ /* 0x000fe400078e10ff */
[----:B------:R-:W0:Y:S04]  /*2f30*/  LDS R9, [R9] ;  /* 0x0000000009097984 */ /* 0x000e280000000800 */
[----:B------:R-:W1:Y:S01]  /*2f40*/  LDS R8, [R8] ;  /* 0x0000000008087984 */ /* 0x000e620000000800 */
[----:B0-----:R-:W-:-:S04]  /*2f50*/  FFMA R6, R6, R9, R27 ;  /* 0x0000000906067223 */ /* 0x001fc8000000001b */
[----:B-1----:R-:W-:-:S07]  /*2f60*/  FFMA R27, R11, R8, R6 ;  /* 0x000000080b1b7223 */ /* 0x002fce0000000006 */
.L_x_33:
[----:B------:R-:W-:Y:S05]  /*2f70*/  BRA.U !UP2, `(.L_x_31) ;  /* 0x000000010a207547 */ /* 0x000fea000b800000 */
[----:B------:R-:W0:Y:S01]  /*2f80*/  LDC R6, c[0x0][0x3b4] ;  /* 0x0000ed00ff067b82 */ /* 0x000e220000000800 */
[----:B------:R-:W-:-:S05]  /*2f90*/  IMAD R0, R22, UR9, R7 ;  /* 0x0000000916007c24 */ /* 0x000fca000f8e0207 */
[----:B------:R-:W-:-:S06]  /*2fa0*/  LEA R0, R0, UR25, 0x2 ;  /* 0x0000001900007c11 */ /* 0x000fcc000f8e10ff */
[----:B------:R-:W-:Y:S01]  /*2fb0*/  LDS R0, [R0] ;  /* 0x0000000000007984 */ /* 0x000fe20000000800 */
[----:B0-----:R-:W-:-:S05]  /*2fc0*/  IMAD R7, R7, R6, UR6 ;  /* 0x0000000607077e24 */ /* 0x001fca000f8e0206 */
[----:B------:R-:W-:-:S06]  /*2fd0*/  LEA R7, R7, UR24, 0x2 ;  /* 0x0000001807077c11 */ /* 0x000fcc000f8e10ff */
[----:B------:R-:W0:Y:S02]  /*2fe0*/  LDS R7, [R7] ;  /* 0x0000000007077984 */ /* 0x000e240000000800 */
[----:B0-----:R-:W-:-:S07]  /*2ff0*/  FFMA R27, R0, R7, R27 ;  /* 0x00000007001b7223 */ /* 0x001fce000000001b */
.L_x_31:
[----:B---3--:R-:W0:Y:S01]  /*3000*/  LDC.64 R8, c[0x0][0x398] ;  /* 0x0000e600ff087b82 */ /* 0x008e220000000a00 */
[----:B------:R-:W-:-:S05]  /*3010*/  IADD3 R7, PT, PT, R23, UR6, RZ ;  /* 0x0000000617077c10 */ /* 0x000fca000fffe0ff */
[----:B0-----:R-:W-:-:S05]  /*3020*/  IMAD.WIDE R8, R7, 0x4, R8 ;  /* 0x0000000407087825 */ /* 0x001fca00078e0208 */
[----:B------:R-:W2:Y:S01]  /*3030*/  LDG.E R0, desc[UR12][R8.64] ;  /* 0x0000000c08007981 */ /* 0x000ea2000c1e1900 */
[----:B------:R-:W0:Y:S01]  /*3040*/  MUFU.RCP R6, R13 ;  /* 0x0000000d00067308 */ /* 0x000e220000001000 */
[----:B------:R-:W-:Y:S01]  /*3050*/  BSSY.RECONVERGENT B2, `(.L_x_34) ;  /* 0x000000e000027945 */ /* 0x000fe20003800200 */
[----:B0-----:R-:W-:-:S04]  /*3060*/  FFMA R11, -R13, R6, 1 ;  /* 0x3f8000000d0b7423 */ /* 0x001fc80000000106 */
[----:B------:R-:W-:Y:S01]  /*3070*/  FFMA R6, R6, R11, R6 ;  /* 0x0000000b06067223 */ /* 0x000fe20000000006 */
[----:B--2---:R-:W-:-:S04]  /*3080*/  FMUL R7, R17, R0 ;  /* 0x0000000011077220 */ /* 0x004fc80000400000 */
[----:B------:R-:W-:-:S04]  /*3090*/  FMUL R7, R12, R7 ;  /* 0x000000070c077220 */ /* 0x000fc80000400000 */
[----:B------:R-:W-:-:S04]  /*30a0*/  FFMA R27, R14, R27, R7 ;  /* 0x0000001b0e1b7223 */ /* 0x000fc80000000007 */
[----:B------:R-:W0:Y:S01]  /*30b0*/  FCHK P0, R27, R13 ;  /* 0x0000000d1b007302 */ /* 0x000e220000000000 */
[----:B------:R-:W-:-:S04]  /*30c0*/  FFMA R7, R27, R6, RZ ;  /* 0x000000061b077223 */ /* 0x000fc800000000ff */
[----:B------:R-:W-:-:S04]  /*30d0*/  FFMA R0, -R13, R7, R27 ;  /* 0x000000070d007223 */ /* 0x000fc8000000011b */
[----:B------:R-:W-:Y:S01]  /*30e0*/  FFMA R7, R6, R0, R7 ;  /* 0x0000000006077223 */ /* 0x000fe20000000007 */
[----:B0-----:R-:W-:Y:S06]  /*30f0*/  @!P0 BRA `(.L_x_35) ;  /* 0x00000000000c8947 */ /* 0x001fec0003800000 */
[----:B------:R-:W-:-:S07]  /*3100*/  MOV R6, 0x3120 ;  /* 0x0000312000067802 */ /* 0x000fce0000000f00 */
[----:B------:R-:W-:Y:S05]  /*3110*/  CALL.REL.NOINC `($__internal_0_$__cuda_sm3x_div_rn_noftz_f32_slowpath) ;  /* 0x0000001000d87944 */ /* 0x000fea0003c00000 */
[----:B------:R-:W-:-:S07]  /*3120*/  MOV R7, R25 ;  /* 0x0000001900077202 */ /* 0x000fce0000000f00 */
.L_x_35:
[----:B------:R-:W-:Y:S05]  /*3130*/  BSYNC.RECONVERGENT B2 ;  /* 0x0000000000027941 */ /* 0x000fea0003800200 */
.L_x_34:
[----:B------:R-:W0:Y:S01]  /*3140*/  LDCU UR9, c[0x0][0x3b4] ;  /* 0x00007680ff0977ac */ /* 0x000e220008000800 */
[----:B------:R1:W-:Y:S01]  /*3150*/  STG.E desc[UR12][R8.64], R7 ;  /* 0x0000000708007986 */ /* 0x0003e2000c10190c */
[----:B------:R-:W-:-:S04]  /*3160*/  UIADD3 UR6, UPT, UPT, UR6, 0x1, URZ ;  /* 0x0000000106067890 */ /* 0x000fc8000fffe0ff */
[----:B0-----:R-:W-:-:S09]  /*3170*/  UISETP.NE.AND UP1, UPT, UR6, UR9, UPT ;  /* 0x000000090600728c */ /* 0x001fd2000bf25270 */
[----:B-1----:R-:W-:Y:S05]  /*3180*/  BRA.U !UP1, `(.L_x_27) ;  /* 0x00000011098c7547 */ /* 0x002fea000b800000 */
[----:B------:R-:W-:Y:S05]  /*3190*/  BRA `(.L_x_36) ;  /* 0xfffffff8000c7947 */ /* 0x000fea000383ffff */
.L_x_28:
[----:B------:R-:W-:Y:S01]  /*31a0*/  UISETP.GE.U32.AND UP1, UPT, UR22, 0x7, UPT ;  /* 0x000000071600788c */ /* 0x000fe2000bf26070 */
[----:B------:R-:W-:-:S08]  /*31b0*/  UMOV UR6, URZ ;  /* 0x000000ff00067c82 */ /* 0x000fd00008000000 */
[----:B------:R-:W-:Y:S05]  /*31c0*/  BRA.U !UP1, `(.L_x_37) ;  /* 0x0000000909347547 */ /* 0x000fea000b800000 */
[----:B---3--:R-:W0:Y:S01]  /*31d0*/  LDC.64 R8, c[0x0][0x398] ;  /* 0x0000e600ff087b82 */ /* 0x008e220000000a00 */
[----:B------:R-:W-:-:S05]  /*31e0*/  UMOV UR6, URZ ;  /* 0x000000ff00067c82 */ /* 0x000fca0008000000 */
.L_x_54:
[----:B-1----:R-:W-:-:S05]  /*31f0*/  IADD3 R11, PT, PT, R23, UR6, RZ ;  /* 0x00000006170b7c10 */ /* 0x002fca000fffe0ff */
[----:B0-----:R-:W-:-:S05]  /*3200*/  IMAD.WIDE R10, R11, 0x4, R8 ;  /* 0x000000040b0a7825 */ /* 0x001fca00078e0208 */
[----:B------:R-:W2:Y:S01]  /*3210*/  LDG.E R0, desc[UR12][R10.64] ;  /* 0x0000000c0a007981 */ /* 0x000ea2000c1e1900 */
[----:B------:R-:W0:Y:S01]  /*3220*/  MUFU.RCP R6, R13 ;  /* 0x0000000d00067308 */ /* 0x000e220000001000 */
[----:B------:R-:W-:Y:S01]  /*3230*/  FMUL R31, RZ, R14 ;  /* 0x0000000eff1f7220 */ /* 0x000fe20000400000 */
[----:B------:R-:W-:Y:S01]  /*3240*/  UIADD3 UR6, UPT, UPT, UR6, 0x8, URZ ;  /* 0x0000000806067890 */ /* 0x000fe2000fffe0ff */
[----:B------:R-:W-:Y:S03]  /*3250*/  BSSY.RECONVERGENT B2, `(.L_x_38) ;  /* 0x000000e000027945 */ /* 0x000fe60003800200 */
[----:B------:R-:W-:Y:S01]  /*3260*/  UISETP.NE.AND UP1, UPT, UR6, UR8, UPT ;  /* 0x000000080600728c */ /* 0x000fe2000bf25270 */
[----:B0-----:R-:W-:Y:S01]  /*3270*/  FFMA R7, -R13, R6, 1 ;  /* 0x3f8000000d077423 */ /* 0x001fe20000000106 */
[----:B--2---:R-:W-:-:S04]  /*3280*/  FMUL R0, R17, R0 ;  /* 0x0000000011007220 */ /* 0x004fc80000400000 */
[----:B------:R-:W-:Y:S01]  /*3290*/  FFMA R27, R12, R0, R31 ;  /* 0x000000000c1b7223 */ /* 0x000fe2000000001f */
[----:B------:R-:W-:-:S03]  /*32a0*/  FFMA R0, R6, R7, R6 ;  /* 0x0000000706007223 */ /* 0x000fc60000000006 */
        /* <DEDUP_REMOVED lines=8> */
.L_x_39:
[----:B------:R-:W-:Y:S05]  /*3330*/  BSYNC.RECONVERGENT B2 ;  /* 0x0000000000027941 */ /* 0x000fea0003800200 */
.L_x_38:
[----:B------:R-:W2:Y:S01]  /*3340*/  LDG.E R0, desc[UR12][R10.64+0x4] ;  /* 0x0000040c0a007981 */ /* 0x000ea2000c1e1900 */
[----:B------:R-:W0:Y:S01]  /*3350*/  MUFU.RCP R6, R13 ;  /* 0x0000000d00067308 */ /* 0x000e220000001000 */
[----:B------:R-:W-:Y:S02]  /*3360*/  BSSY.RECONVERGENT B2, `(.L_x_40) ;  /* 0x000000d000027945 */ /* 0x000fe40003800200 */
[----:B------:R1:W-:Y:S01]  /*3370*/  STG.E desc[UR12][R10.64], R7 ;  /* 0x000000070a007986 */ /* 0x0003e2000c10190c */
        /* <DEDUP_REMOVED lines=8> */
[----:B01----:R-:W-:Y:S06]  /*3400*/  @!P0 BRA `(.L_x_41) ;  /* 0x0000000000088947 */ /* 0x003fec0003800000 */
[----:B------:R-:W-:-:S07]  /*3410*/  MOV R6, 0x3430 ;  /* 0x0000343000067802 */ /* 0x000fce0000000f00 */
[----:B------:R-:W-:Y:S05]  /*3420*/  CALL.REL.NOINC `($__internal_0_$__cuda_sm3x_div_rn_noftz_f32_slowpath) ;  /* 0x0000001000147944 */ /* 0x000fea0003c00000 */
.L_x_41:
[----:B------:R-:W-:Y:S05]  /*3430*/  BSYNC.RECONVERGENT B2 ;  /* 0x0000000000027941 */ /* 0x000fea0003800200 */
.L_x_40:
        /* <DEDUP_REMOVED lines=15> */
[----:B------:R-:W-:-:S07]  /*3530*/  MOV R7, R25 ;  /* 0x0000001900077202 */ /* 0x000fce0000000f00 */
.L_x_43:
[----:B------:R-:W-:Y:S05]  /*3540*/  BSYNC.RECONVERGENT B2 ;  /* 0x0000000000027941 */ /* 0x000fea0003800200 */
.L_x_42:
        /* <DEDUP_REMOVED lines=15> */
.L_x_45:
[----:B------:R-:W-:Y:S05]  /*3640*/  BSYNC.RECONVERGENT B2 ;  /* 0x0000000000027941 */ /* 0x000fea0003800200 */
.L_x_44:
        /* <DEDUP_REMOVED lines=16> */
.L_x_47:
[----:B------:R-:W-:Y:S05]  /*3750*/  BSYNC.RECONVERGENT B2 ;  /* 0x0000000000027941 */ /* 0x000fea0003800200 */
.L_x_46:
        /* <DEDUP_REMOVED lines=15> */
.L_x_49:
[----:B------:R-:W-:Y:S05]  /*3850*/  BSYNC.RECONVERGENT B2 ;  /* 0x0000000000027941 */ /* 0x000fea0003800200 */
.L_x_48:
        /* <DEDUP_REMOVED lines=16> */
.L_x_51:
[----:B------:R-:W-:Y:S05]  /*3960*/  BSYNC.RECONVERGENT B2 ;  /* 0x0000000000027941 */ /* 0x000fea0003800200 */
.L_x_50:
        /* <DEDUP_REMOVED lines=15> */
.L_x_53:
[----:B------:R-:W-:Y:S05]  /*3a60*/  BSYNC.RECONVERGENT B2 ;  /* 0x0000000000027941 */ /* 0x000fea0003800200 */
.L_x_52:
[----:B------:R1:W-:Y:S01]  /*3a70*/  STG.E desc[UR12][R10.64+0x1c], R25 ;  /* 0x00001c190a007986 */ /* 0x0003e2000c10190c */
[----:B------:R-:W-:Y:S05]  /*3a80*/  BRA.U UP1, `(.L_x_54) ;  /* 0xfffffff501d87547 */ /* 0x000fea000b83ffff */
[----:B------:R-:W-:-:S05]  /*3a90*/  UMOV UR6, UR8 ;  /* 0x0000000800067c82 */ /* 0x000fca0008000000 */
.L_x_37:
[----:B------:R-:W-:-:S09]  /*3aa0*/  UISETP.NE.AND UP1, UPT, UR21, URZ, UPT ;  /* 0x000000ff1500728c */ /* 0x000fd2000bf25270 */
[----:B------:R-:W-:Y:S05]  /*3ab0*/  BRA.U !UP1, `(.L_x_27) ;  /* 0x0000000909407547 */ /* 0x000fea000b800000 */
[----:B------:R-:W-:-:S09]  /*3ac0*/  UISETP.GE.U32.AND UP1, UPT, UR26, 0x3, UPT ;  /* 0x000000031a00788c */ /* 0x000fd2000bf26070 */
[----:B------:R-:W-:Y:S05]  /*3ad0*/  BRA.U !UP1, `(.L_x_55) ;  /* 0x00000005092c7547 */ /* 0x000fea000b800000 */
[----:B---3--:R-:W0:Y:S01]  /*3ae0*/  LDC.64 R8, c[0x0][0x398] ;  /* 0x0000e600ff087b82 */ /* 0x008e220000000a00 */
[----:B------:R-:W-:-:S05]  /*3af0*/  IADD3 R7, PT, PT, R23, UR6, RZ ;  /* 0x0000000617077c10 */ /* 0x000fca000fffe0ff */
[----:B0-----:R-:W-:-:S05]  /*3b00*/  IMAD.WIDE R8, R7, 0x4, R8 ;  /* 0x0000000407087825 */ /* 0x001fca00078e0208 */
[----:B------:R-:W2:Y:S01]  /*3b10*/  LDG.E R0, desc[UR12][R8.64] ;  /* 0x0000000c08007981 */ /* 0x000ea2000c1e1900 */
[----:B------:R-:W1:Y:S01]  /*3b20*/  MUFU.RCP R6, R13 ;  /* 0x0000000d00067308 */ /* 0x000e620000001000 */
[----:B------:R-:W-:Y:S01]  /*3b30*/  BSSY.RECONVERGENT B2, `(.L_x_56) ;  /* 0x000000e000027945 */ /* 0x000fe20003800200 */
[----:B-1----:R-:W-:Y:S01]  /*3b40*/  FFMA R11, -R13, R6, 1 ;  /* 0x3f8000000d0b7423 */ /* 0x002fe20000000106 */
[----:B--2---:R-:W-:-:S03]  /*3b50*/  FMUL R7, R17, R0 ;  /* 0x0000000011077220 */ /* 0x004fc60000400000 */
[----:B------:R-:W-:Y:S01]  /*3b60*/  FFMA R0, R6, R11, R6 ;  /* 0x0000000b06007223 */ /* 0x000fe20000000006 */
[----:B------:R-:W-:-:S04]  /*3b70*/  FMUL R7, R12, R7 ;  /* 0x000000070c077220 */ /* 0x000fc80000400000 */
[----:B------:R-:W-:-:S04]  /*3b80*/  FFMA R27, RZ, R14, R7 ;  /* 0x0000000eff1b7223 */ /* 0x000fc80000000007 */
        /* <DEDUP_REMOVED lines=8> */
.L_x_57:
[----:B------:R-:W-:Y:S05]  /*3c10*/  BSYNC.RECONVERGENT B2 ;  /* 0x0000000000027941 */ /* 0x000fea0003800200 */
.L_x_56:
[----:B------:R-:W2:Y:S01]  /*3c20*/  LDG.E R0, desc[UR12][R8.64+0x4] ;  /* 0x0000040c08007981 */ /* 0x000ea2000c1e1900 */
[----:B------:R-:W0:Y:S01]  /*3c30*/  MUFU.RCP R6, R13 ;  /* 0x0000000d00067308 */ /* 0x000e220000001000 */
[----:B------:R-:W-:Y:S02]  /*3c40*/  BSSY.RECONVERGENT B2, `(.L_x_58) ;  /* 0x000000e000027945 */ /* 0x000fe40003800200 */
[----:B------:R1:W-:Y:S01]  /*3c50*/  STG.E desc[UR12][R8.64], R11 ;  /* 0x0000000b08007986 */ /* 0x0003e2000c10190c */
[----:B0-----:R-:W-:Y:S01]  /*3c60*/  FFMA R25, -R13, R6, 1 ;  /* 0x3f8000000d197423 */ /* 0x001fe20000000106 */
        /* <DEDUP_REMOVED lines=8> */
[----:B01----:R-:W-:Y:S06]  /*3cf0*/  @!P0 BRA `(.L_x_59) ;  /* 0x0000000000088947 */ /* 0x003fec0003800000 */
[----:B------:R-:W-:-:S07]  /*3d00*/  MOV R6, 0x3d20 ;  /* 0x00003d2000067802 */ /* 0x000fce0000000f00 */
[----:B------:R-:W-:Y:S05]  /*3d10*/  CALL.REL.NOINC `($__internal_0_$__cuda_sm3x_div_rn_noftz_f32_slowpath) ;  /* 0x0000000400d87944 */ /* 0x000fea0003c00000 */
.L_x_59:
[----:B------:R-:W-:Y:S05]  /*3d20*/  BSYNC.RECONVERGENT B2 ;  /* 0x0000000000027941 */ /* 0x000fea0003800200 */
.L_x_58:
        /* <DEDUP_REMOVED lines=17> */
.L_x_61:
[----:B------:R-:W-:Y:S05]  /*3e40*/  BSYNC.RECONVERGENT B2 ;  /* 0x0000000000027941 */ /* 0x000fea0003800200 */
.L_x_60:
        /* <DEDUP_REMOVED lines=17> */
.L_x_63:
[----:B------:R-:W-:Y:S05]  /*3f60*/  BSYNC.RECONVERGENT B2 ;  /* 0x0000000000027941 */ /* 0x000fea0003800200 */
.L_x_62:
[----:B------:R0:W-:Y:S01]  /*3f70*/  STG.E desc[UR12][R8.64+0xc], R7 ;  /* 0x00000c0708007986 */ /* 0x0001e2000c10190c */
[----:B------:R-:W-:-:S12]  /*3f80*/  UIADD3 UR6, UPT, UPT, UR6, 0x4, URZ ;  /* 0x0000000406067890 */ /* 0x000fd8000fffe0ff */
.L_x_55:
[----:B------:R-:W-:-:S09]  /*3f90*/  UISETP.NE.AND UP1, UPT, UR20, URZ, UPT ;  /* 0x000000ff1400728c */ /* 0x000fd2000bf25270 */
[----:B------:R-:W-:Y:S05]  /*3fa0*/  BRA.U !UP1, `(.L_x_27) ;  /* 0x0000000509047547 */ /* 0x000fea000b800000 */
[----:B------:R-:W-:-:S09]  /*3fb0*/  UISETP.NE.AND UP1, UPT, UR27, URZ, UPT ;  /* 0x000000ff1b00728c */ /* 0x000fd2000bf25270 */
[----:B------:R-:W-:Y:S05]  /*3fc0*/  BRA.U !UP1, `(.L_x_64) ;  /* 0x0000000109a07547 */ /* 0x000fea000b800000 */
[----:B0--3--:R-:W0:Y:S01]  /*3fd0*/  LDC.64 R8, c[0x0][0x398] ;  /* 0x0000e600ff087b82 */ /* 0x009e220000000a00 */
        /* <DEDUP_REMOVED lines=18> */
.L_x_66:
[----:B------:R-:W-:Y:S05]  /*4100*/  BSYNC.RECONVERGENT B2 ;  /* 0x0000000000027941 */ /* 0x000fea0003800200 */
.L_x_65:
        /* <DEDUP_REMOVED lines=17> */
.L_x_68:
[----:B------:R-:W-:Y:S05]  /*4220*/  BSYNC.RECONVERGENT B2 ;  /* 0x0000000000027941 */ /* 0x000fea0003800200 */
.L_x_67:
[----:B------:R2:W-:Y:S01]  /*4230*/  STG.E desc[UR12][R8.64+0x4], R7 ;  /* 0x0000040708007986 */ /* 0x0005e2000c10190c */
[----:B------:R-:W-:-:S12]  /*4240*/  UIADD3 UR6, UPT, UPT, UR6, 0x2, URZ ;  /* 0x0000000206067890 */ /* 0x000fd8000fffe0ff */
.L_x_64:
[----:B------:R-:W-:-:S09]  /*4250*/  UISETP.NE.AND UP1, UPT, UR16, URZ, UPT ;  /* 0x000000ff1000728c */ /* 0x000fd2000bf25270 */
[----:B------:R-:W-:Y:S05]  /*4260*/  BRA.U !UP1, `(.L_x_27) ;  /* 0x0000000109547547 */ /* 0x000fea000b800000 */
[----:B0-23--:R-:W0:Y:S01]  /*4270*/  LDC.64 R8, c[0x0][0x398] ;  /* 0x0000e600ff087b82 */ /* 0x00de220000000a00 */
        /* <DEDUP_REMOVED lines=18> */
.L_x_70:
[----:B------:R-:W-:Y:S05]  /*43a0*/  BSYNC.RECONVERGENT B2 ;  /* 0x0000000000027941 */ /* 0x000fea0003800200 */
.L_x_69:
[----:B------:R4:W-:Y:S02]  /*43b0*/  STG.E desc[UR12][R8.64], R7 ;  /* 0x0000000708007986 */ /* 0x0009e4000c10190c */
.L_x_27:
[----:B------:R-:W5:Y:S01]  /*43c0*/  LDCU UR6, c[0x0][0x3bc] ;  /* 0x00007780ff0677ac */ /* 0x000f620008000800 */
[----:B------:R0:W-:Y:S01]  /*43d0*/  STG.E desc[UR12][R2.64], R15 ;  /* 0x0000000f02007986 */ /* 0x0001e2000c10190c */
[----:B------:R-:W-:-:S03]  /*43e0*/  UIADD3 UR5, UPT, UPT, UR5, 0x1, URZ ;  /* 0x0000000105057890 */ /* 0x000fc6000fffe0ff */
[----:B------:R0:W-:Y:S01]  /*43f0*/  STG.E desc[UR12][R4.64], R13 ;  /* 0x0000000d04007986 */ /* 0x0001e2000c10190c */
[----:B-----5:R-:W-:-:S09]  /*4400*/  UISETP.NE.AND UP1, UPT, UR5, UR6, UPT ;  /* 0x000000060500728c */ /* 0x020fd2000bf25270 */
[----:B0-----:R-:W-:Y:S05]  /*4410*/  BRA.U UP1, `(.L_x_71) ;  /* 0xffffffc501cc7547 */ /* 0x001fea000b83ffff */
.L_x_4:
[----:B------:R-:W5:Y:S01]  /*4420*/  LDCU UR5, c[0x0][0x3b8] ;  /* 0x00007700ff0577ac */ /* 0x000f620008000800 */
[----:B------:R-:W-:-:S04]  /*4430*/  UIADD3 UR4, UPT, UPT, UR4, 0x1, URZ ;  /* 0x0000000104047890 */ /* 0x000fc8000fffe0ff */
[----:B-----5:R-:W-:Y:S01]  /*4440*/  UISETP.NE.AND UP0, UPT, UR4, UR5, UPT ;  /* 0x000000050400728c */ /* 0x020fe2000bf05270 */
[----:B------:R-:W-:Y:S08]  /*4450*/  BAR.SYNC.DEFER_BLOCKING 0x0 ;  /* 0x0000000000007b1d */ /* 0x000ff00000010000 */
[----:B------:R-:W-:Y:S05]  /*4460*/  BRA.U UP0, `(.L_x_72) ;  /* 0xffffffbd00a87547 */ /* 0x000fea000b83ffff */
[----:B0-----:R-:W-:Y:S05]  /*4470*/  EXIT ;  /* 0x000000000000794d */ /* 0x001fea0003800000 */
        .weak           $__internal_0_$__cuda_sm3x_div_rn_noftz_f32_slowpath
        .type           $__internal_0_$__cuda_sm3x_div_rn_noftz_f32_slowpath,@function
        .size           $__internal_0_$__cuda_sm3x_div_rn_noftz_f32_slowpath,(.L_x_85 - $__internal_0_$__cuda_sm3x_div_rn_noftz_f32_slowpath)
$__internal_0_$__cuda_sm3x_div_rn_noftz_f32_slowpath:
[----:B------:R-:W-:Y:S01]  /*4480*/  SHF.R.U32.HI R25, RZ, 0x17, R13 ;  /* 0x00000017ff197819 */ /* 0x000fe2000001160d */
[----:B------:R-:W-:Y:S01]  /*4490*/  BSSY.RECONVERGENT B0, `(.L_x_73) ;  /* 0x0000063000007945 */ /* 0x000fe20003800200 */
[----:B------:R-:W-:Y:S02]  /*44a0*/  SHF.R.U32.HI R24, RZ, 0x17, R27 ;  /* 0x00000017ff187819 */ /* 0x000fe4000001161b */
[----:B------:R-:W-:Y:S02]  /*44b0*/  LOP3.LUT R25, R25, 0xff, RZ, 0xc0, !PT ;  /* 0x000000ff19197812 */ /* 0x000fe400078ec0ff */
[----:B------:R-:W-:Y:S02]  /*44c0*/  LOP3.LUT R24, R24, 0xff, RZ, 0xc0, !PT ;  /* 0x000000ff18187812 */ /* 0x000fe400078ec0ff */
[----:B------:R-:W-:Y:S02]  /*44d0*/  IADD3 R7, PT, PT, R25, -0x1, RZ ;  /* 0xffffffff19077810 */ /* 0x000fe40007ffe0ff */
[----:B------:R-:W-:-:S02]  /*44e0*/  IADD3 R28, PT, PT, R24, -0x1, RZ ;  /* 0xffffffff181c7810 */ /* 0x000fc40007ffe0ff */
[----:B------:R-:W-:Y:S02]  /*44f0*/  ISETP.GT.U32.AND P0, PT, R7, 0xfd, PT ;  /* 0x000000fd0700780c */ /* 0x000fe40003f04070 */
[----:B------:R-:W-:Y:S02]  /*4500*/  MOV R0, R13 ;  /* 0x0000000d00007202 */ /* 0x000fe40000000f00 */
[----:B------:R-:W-:-:S13]  /*4510*/  ISETP.GT.U32.OR P0, PT, R28, 0xfd, P0 ;  /* 0x000000fd1c00780c */ /* 0x000fda0000704470 */
[----:B------:R-:W-:Y:S01]  /*4520*/  @!P0 MOV R26, RZ ;  /* 0x000000ff001a8202 */ /* 0x000fe20000000f00 */
[----:B------:R-:W-:Y:S06]  /*4530*/  @!P0 BRA `(.L_x_74) ;  /* 0x00000000005c8947 */ /* 0x000fec0003800000 */
[----:B------:R-:W-:Y:S02]  /*4540*/  FSETP.GTU.FTZ.AND P0, PT, |R27|, +INF , PT ;  /* 0x7f8000001b00780b */ /* 0x000fe40003f1c200 */
[----:B------:R-:W-:-:S04]  /*4550*/  FSETP.GTU.FTZ.AND P1, PT, |R13|, +INF , PT ;  /* 0x7f8000000d00780b */ /* 0x000fc80003f3c200 */
[----:B------:R-:W-:-:S13]  /*4560*/  PLOP3.LUT P0, PT, P0, P1, PT, 0xf8, 0x8f ;  /* 0x00000000008f781c */ /* 0x000fda0000703f70 */
[----:B------:R-:W-:Y:S05]  /*4570*/  @P0 BRA `(.L_x_75) ;  /* 0x00000004004c0947 */ /* 0x000fea0003800000 */
[----:B------:R-:W-:-:S13]  /*4580*/  LOP3.LUT P0, RZ, R0, 0x7fffffff, R27, 0xc8, !PT ;  /* 0x7fffffff00ff7812 */ /* 0x000fda000780c81b */
[----:B------:R-:W-:Y:S05]  /*4590*/  @!P0 BRA `(.L_x_76) ;  /* 0x00000004003c8947 */ /* 0x000fea0003800000 */
[----:B------:R-:W-:Y:S02]  /*45a0*/  FSETP.NEU.FTZ.AND P0, PT, |R27|, +INF , PT ;  /* 0x7f8000001b00780b */ /* 0x000fe40003f1d200 */
[----:B------:R-:W-:Y:S02]  /*45b0*/  FSETP.NEU.FTZ.AND P2, PT, |R13|, +INF , PT ;  /* 0x7f8000000d00780b */ /* 0x000fe40003f5d200 */
[----:B------:R-:W-:-:S11]  /*45c0*/  FSETP.NEU.FTZ.AND P1, PT, |R27|, +INF , PT ;  /* 0x7f8000001b00780b */ /* 0x000fd60003f3d200 */
[----:B------:R-:W-:Y:S05]  /*45d0*/  @!P2 BRA !P0, `(.L_x_76) ;  /* 0x00000004002ca947 */ /* 0x000fea0004000000 */
[----:B------:R-:W-:-:S04]  /*45e0*/  LOP3.LUT P0, RZ, R27, 0x7fffffff, RZ, 0xc0, !PT ;  /* 0x7fffffff1bff7812 */ /* 0x000fc8000780c0ff */
[----:B------:R-:W-:-:S13]  /*45f0*/  PLOP3.LUT P0, PT, P2, P0, PT, 0x2f, 0xf2 ;  /* 0x0000000000f2781c */ /* 0x000fda0001700577 */
[----:B------:R-:W-:Y:S05]  /*4600*/  @P0 BRA `(.L_x_77) ;  /* 0x0000000400180947 */ /* 0x000fea0003800000 */
[----:B------:R-:W-:-:S04]  /*4610*/  LOP3.LUT P0, RZ, R0, 0x7fffffff, RZ, 0xc0, !PT ;  /* 0x7fffffff00ff7812 */ /* 0x000fc8000780c0ff */
[----:B------:R-:W-:-:S13]  /*4620*/  PLOP3.LUT P0, PT, P1, P0, PT, 0x2f, 0xf2 ;  /* 0x0000000000f2781c */ /* 0x000fda0000f00577 */
[----:B------:R-:W-:Y:S05]  /*4630*/  @P0 BRA `(.L_x_78) ;  /* 0x0000000400000947 */ /* 0x000fea0003800000 */
[----:B------:R-:W-:Y:S02]  /*4640*/  ISETP.GE.AND P0, PT, R28, RZ, PT ;  /* 0x000000ff1c00720c */ /* 0x000fe40003f06270 */
[----:B------:R-:W-:-:S11]  /*4650*/  ISETP.GE.AND P1, PT, R7, RZ, PT ;  /* 0x000000ff0700720c */ /* 0x000fd60003f26270 */
[----:B------:R-:W-:Y:S01]  /*4660*/  @P0 MOV R26, RZ ;  /* 0x000000ff001a0202 */ /* 0x000fe20000000f00 */
[----:B------:R-:W-:Y:S01]  /*4670*/  @!P0 FFMA R27, R27, 1.84467440737095516160e+19, RZ ;  /* 0x5f8000001b1b8823 */ /* 0x000fe200000000ff */
[----:B------:R-:W-:Y:S01]  /*4680*/  @!P0 MOV R26, 0xffffffc0 ;  /* 0xffffffc0001a8802 */ /* 0x000fe20000000f00 */
[----:B------:R-:W-:-:S03]  /*4690*/  @!P1 FFMA R0, R13, 1.84467440737095516160e+19, RZ ;  /* 0x5f8000000d009823 */ /* 0x000fc600000000ff */
[----:B------:R-:W-:-:S07]  /*46a0*/  @!P1 IADD3 R26, PT, PT, R26, 0x40, RZ ;  /* 0x000000401a1a9810 */ /* 0x000fce0007ffe0ff */
.L_x_74:
[----:B------:R-:W-:Y:S01]  /*46b0*/  LEA R7, R25, 0xc0800000, 0x17 ;  /* 0xc080000019077811 */ /* 0x000fe200078eb8ff */
[----:B------:R-:W-:Y:S01]  /*46c0*/  BSSY.RECONVERGENT B1, `(.L_x_79) ;  /* 0x0000036000017945 */ /* 0x000fe20003800200 */
[----:B------:R-:W-:Y:S02]  /*46d0*/  IADD3 R24, PT, PT, R24, -0x7f, RZ ;  /* 0xffffff8118187810 */ /* 0x000fe40007ffe0ff */
[----:B------:R-:W-:Y:S02]  /*46e0*/  IADD3 R30, PT, PT, -R7, R0, RZ ;  /* 0x00000000071e7210 */ /* 0x000fe40007ffe1ff */
[C---:B------:R-:W-:Y:S01]  /*46f0*/  IADD3 R25, PT, PT, R24.reuse, 0x7f, -R25 ;  /* 0x0000007f18197810 */ /* 0x040fe20007ffe819 */
[----:B------:R-:W-:Y:S01]  /*4700*/  IMAD R0, R24, -0x800000, R27 ;  /* 0xff80000018007824 */ /* 0x000fe200078e021b */
[----:B------:R-:W0:Y:S01]  /*4710*/  MUFU.RCP R28, R30 ;  /* 0x0000001e001c7308 */ /* 0x000e220000001000 */
[----:B------:R-:W-:Y:S01]  /*4720*/  FADD.FTZ R7, -R30, -RZ ;  /* 0x800000ff1e077221 */ /* 0x000fe20000010100 */
[----:B------:R-:W-:-:S03]  /*4730*/  IADD3 R25, PT, PT, R25, R26, RZ ;  /* 0x0000001a19197210 */ /* 0x000fc60007ffe0ff */
[----:B0-----:R-:W-:-:S04]  /*4740*/  FFMA R29, R28, R7, 1 ;  /* 0x3f8000001c1d7423 */ /* 0x001fc80000000007 */
[----:B------:R-:W-:-:S04]  /*4750*/  FFMA R27, R28, R29, R28 ;  /* 0x0000001d1c1b7223 */ /* 0x000fc8000000001c */
[----:B------:R-:W-:-:S04]  /*4760*/  FFMA R28, R0, R27, RZ ;  /* 0x0000001b001c7223 */ /* 0x000fc800000000ff */
[----:B------:R-:W-:-:S04]  /*4770*/  FFMA R29, R7, R28, R0 ;  /* 0x0000001c071d7223 */ /* 0x000fc80000000000 */
[----:B------:R-:W-:-:S04]  /*4780*/  FFMA R28, R27, R29, R28 ;  /* 0x0000001d1b1c7223 */ /* 0x000fc8000000001c */
[----:B------:R-:W-:-:S04]  /*4790*/  FFMA R7, R7, R28, R0 ;  /* 0x0000001c07077223 */ /* 0x000fc80000000000 */
[----:B------:R-:W-:-:S05]  /*47a0*/  FFMA R0, R27, R7, R28 ;  /* 0x000000071b007223 */ /* 0x000fca000000001c */
[----:B------:R-:W-:-:S04]  /*47b0*/  SHF.R.U32.HI R24, RZ, 0x17, R0 ;  /* 0x00000017ff187819 */ /* 0x000fc80000011600 */
[----:B------:R-:W-:-:S04]  /*47c0*/  LOP3.LUT R24, R24, 0xff, RZ, 0xc0, !PT ;  /* 0x000000ff18187812 */ /* 0x000fc800078ec0ff */
[----:B------:R-:W-:-:S04]  /*47d0*/  IADD3 R24, PT, PT, R24, R25, RZ ;  /* 0x0000001918187210 */ /* 0x000fc80007ffe0ff */
[----:B------:R-:W-:-:S04]  /*47e0*/  IADD3 R26, PT, PT, R24, -0x1, RZ ;  /* 0xffffffff181a7810 */ /* 0x000fc80007ffe0ff */
[----:B------:R-:W-:-:S13]  /*47f0*/  ISETP.GE.U32.AND P0, PT, R26, 0xfe, PT ;  /* 0x000000fe1a00780c */ /* 0x000fda0003f06070 */
[----:B------:R-:W-:Y:S05]  /*4800*/  @!P0 BRA `(.L_x_80) ;  /* 0x0000000000808947 */ /* 0x000fea0003800000 */
[----:B------:R-:W-:-:S13]  /*4810*/  ISETP.GT.AND P0, PT, R24, 0xfe, PT ;  /* 0x000000fe1800780c */ /* 0x000fda0003f04270 */
[----:B------:R-:W-:Y:S05]  /*4820*/  @P0 BRA `(.L_x_81) ;  /* 0x00000000006c0947 */ /* 0x000fea0003800000 */
[----:B------:R-:W-:-:S13]  /*4830*/  ISETP.GE.AND P0, PT, R24, 0x1, PT ;  /* 0x000000011800780c */ /* 0x000fda0003f06270 */
[----:B------:R-:W-:Y:S05]  /*4840*/  @P0 BRA `(.L_x_82) ;  /* 0x0000000000740947 */ /* 0x000fea0003800000 */
[----:B------:R-:W-:Y:S02]  /*4850*/  ISETP.GE.AND P0, PT, R24, -0x18, PT ;  /* 0xffffffe81800780c */ /* 0x000fe40003f06270 */
[----:B------:R-:W-:-:S11]  /*4860*/  LOP3.LUT R0, R0, 0x80000000, RZ, 0xc0, !PT ;  /* 0x8000000000007812 */ /* 0x000fd600078ec0ff */
[----:B------:R-:W-:Y:S05]  /*4870*/  @!P0 BRA `(.L_x_82) ;  /* 0x0000000000688947 */ /* 0x000fea0003800000 */
[CCC-:B------:R-:W-:Y:S01]  /*4880*/  FFMA.RZ R25, R27.reuse, R7.reuse, R28.reuse ;  /* 0x000000071b197223 */ /* 0x1c0fe2000000c01c */
[CCC-:B------:R-:W-:Y:S01]  /*4890*/  FFMA.RP R26, R27.reuse, R7.reuse, R28.reuse ;  /* 0x000000071b1a7223 */ /* 0x1c0fe2000000801c */
[----:B------:R-:W-:Y:S01]  /*48a0*/  FFMA.RM R7, R27, R7, R28 ;  /* 0x000000071b077223 */ /* 0x000fe2000000401c */
[C---:B------:R-:W-:Y:S02]  /*48b0*/  IADD3 R28, PT, PT, R24.reuse, 0x20, RZ ;  /* 0x00000020181c7810 */ /* 0x040fe40007ffe0ff */
[----:B------:R-:W-:Y:S02]  /*48c0*/  LOP3.LUT R25, R25, 0x7fffff, RZ, 0xc0, !PT ;  /* 0x007fffff19197812 */ /* 0x000fe400078ec0ff */
[C---:B------:R-:W-:Y:S02]  /*48d0*/  ISETP.NE.AND P2, PT, R24.reuse, RZ, PT ;  /* 0x000000ff1800720c */ /* 0x040fe40003f45270 */
[----:B------:R-:W-:Y:S02]  /*48e0*/  LOP3.LUT R25, R25, 0x800000, RZ, 0xfc, !PT ;  /* 0x0080000019197812 */ /* 0x000fe400078efcff */
[----:B------:R-:W-:-:S02]  /*48f0*/  ISETP.NE.AND P1, PT, R24, RZ, PT ;  /* 0x000000ff1800720c */ /* 0x000fc40003f25270 */
[----:B------:R-:W-:Y:S02]  /*4900*/  IADD3 R24, PT, PT, -R24, RZ, RZ ;  /* 0x000000ff18187210 */ /* 0x000fe40007ffe1ff */
[----:B------:R-:W-:Y:S02]  /*4910*/  SHF.L.U32 R28, R25, R28, RZ ;  /* 0x0000001c191c7219 */ /* 0x000fe400000006ff */
[----:B------:R-:W-:Y:S02]  /*4920*/  FSETP.NEU.FTZ.AND P0, PT, R26, R7, PT ;  /* 0x000000071a00720b */ /* 0x000fe40003f1d000 */
[----:B------:R-:W-:Y:S02]  /*4930*/  SEL R24, R24, RZ, P2 ;  /* 0x000000ff18187207 */ /* 0x000fe40001000000 */
[----:B------:R-:W-:Y:S02]  /*4940*/  ISETP.NE.AND P1, PT, R28, RZ, P1 ;  /* 0x000000ff1c00720c */ /* 0x000fe40000f25270 */
[----:B------:R-:W-:-:S02]  /*4950*/  SHF.R.U32.HI R24, RZ, R24, R25 ;  /* 0x00000018ff187219 */ /* 0x000fc40000011619 */
[----:B------:R-:W-:Y:S02]  /*4960*/  PLOP3.LUT P0, PT, P0, P1, PT, 0xf8, 0x8f ;  /* 0x00000000008f781c */ /* 0x000fe40000703f70 */
[----:B------:R-:W-:Y:S02]  /*4970*/  SHF.R.U32.HI R26, RZ, 0x1, R24 ;  /* 0x00000001ff1a7819 */ /* 0x000fe40000011618 */
[----:B------:R-:W-:-:S04]  /*4980*/  SEL R7, RZ, 0x1, !P0 ;  /* 0x00000001ff077807 */ /* 0x000fc80004000000 */
[----:B------:R-:W-:-:S04]  /*4990*/  LOP3.LUT R7, R7, 0x1, R26, 0xf8, !PT ;  /* 0x0000000107077812 */ /* 0x000fc800078ef81a */
[----:B------:R-:W-:-:S04]  /*49a0*/  LOP3.LUT R7, R7, R24, RZ, 0xc0, !PT ;  /* 0x0000001807077212 */ /* 0x000fc800078ec0ff */
[----:B------:R-:W-:-:S04]  /*49b0*/  IADD3 R7, PT, PT, R26, R7, RZ ;  /* 0x000000071a077210 */ /* 0x000fc80007ffe0ff */
[----:B------:R-:W-:Y:S01]  /*49c0*/  LOP3.LUT R0, R7, R0, RZ, 0xfc, !PT ;  /* 0x0000000007007212 */ /* 0x000fe200078efcff */
[----:B------:R-:W-:Y:S06]  /*49d0*/  BRA `(.L_x_82) ;  /* 0x0000000000107947 */ /* 0x000fec0003800000 */
.L_x_81:
[----:B------:R-:W-:-:S04]  /*49e0*/  LOP3.LUT R0, R0, 0x80000000, RZ, 0xc0, !PT ;  /* 0x8000000000007812 */ /* 0x000fc800078ec0ff */
[----:B------:R-:W-:Y:S01]  /*49f0*/  LOP3.LUT R0, R0, 0x7f800000, RZ, 0xfc, !PT ;  /* 0x7f80000000007812 */ /* 0x000fe200078efcff */
[----:B------:R-:W-:Y:S06]  /*4a00*/  BRA `(.L_x_82) ;  /* 0x0000000000047947 */ /* 0x000fec0003800000 */
.L_x_80:
[----:B------:R-:W-:-:S07]  /*4a10*/  LEA R0, R25, R0, 0x17 ;  /* 0x0000000019007211 */ /* 0x000fce00078eb8ff */
.L_x_82:
[----:B------:R-:W-:Y:S05]  /*4a20*/  BSYNC.RECONVERGENT B1 ;  /* 0x0000000000017941 */ /* 0x000fea0003800200 */
.L_x_79:
[----:B------:R-:W-:Y:S05]  /*4a30*/  BRA `(.L_x_83) ;  /* 0x0000000000207947 */ /* 0x000fea0003800000 */
.L_x_78:
[----:B------:R-:W-:-:S04]  /*4a40*/  LOP3.LUT R0, R0, 0x80000000, R27, 0x48, !PT ;  /* 0x8000000000007812 */ /* 0x000fc800078e481b */
[----:B------:R-:W-:Y:S01]  /*4a50*/  LOP3.LUT R0, R0, 0x7f800000, RZ, 0xfc, !PT ;  /* 0x7f80000000007812 */ /* 0x000fe200078efcff */
[----:B------:R-:W-:Y:S06]  /*4a60*/  BRA `(.L_x_83) ;  /* 0x0000000000147947 */ /* 0x000fec0003800000 */
.L_x_77:
[----:B------:R-:W-:Y:S01]  /*4a70*/  LOP3.LUT R0, R0, 0x80000000, R27, 0x48, !PT ;  /* 0x8000000000007812 */ /* 0x000fe200078e481b */
[----:B------:R-:W-:Y:S06]  /*4a80*/  BRA `(.L_x_83) ;  /* 0x00000000000c7947 */ /* 0x000fec0003800000 */
.L_x_76:
[----:B------:R-:W0:Y:S01]  /*4a90*/  MUFU.RSQ R0, -QNAN ;  /* 0xffc0000000007908 */ /* 0x000e220000001400 */
[----:B------:R-:W-:Y:S05]  /*4aa0*/  BRA `(.L_x_83) ;  /* 0x0000000000047947 */ /* 0x000fea0003800000 */
.L_x_75:
[----:B------:R-:W-:-:S07]  /*4ab0*/  FADD.FTZ R0, R27, R13 ;  /* 0x0000000d1b007221 */ /* 0x000fce0000010000 */
.L_x_83:
[----:B------:R-:W-:Y:S05]  /*4ac0*/  BSYNC.RECONVERGENT B0 ;  /* 0x0000000000007941 */ /* 0x000fea0003800200 */
.L_x_73:
[----:B------:R-:W-:Y:S01]  /*4ad0*/  HFMA2 R7, -RZ, RZ, 0, 0 ;  /* 0x00000000ff077431 */ /* 0x000fe200000001ff */
[----:B0-----:R-:W-:-:S03]  /*4ae0*/  MOV R25, R0 ;  /* 0x0000000000197202 */ /* 0x001fc60000000f00 */
[----:B------:R-:W-:Y:S05]  /*4af0*/  RET.REL.NODEC R6 `(_Z2faPKfS0_S0_PfS1_S1_iiiiiif) ;  /* 0xffffffb406407950 */ /* 0x000fea0003c3ffff */
.L_x_84:
[----:B------:R-:W-:-:S00]  /*4b00*/  BRA `(.L_x_84) ;  /* 0xfffffffc00fc7947 */ /* 0x000fc0000383ffff */
[----:B------:R-:W-:-:S00]  /*4b10*/  NOP ;  /* 0x0000000000007918 */ /* 0x000fc00000000000 */
        /* <DEDUP_REMOVED lines=14> */
.L_x_85:


//--------------------- .nv.shared._Z2faPKfS0_S0_PfS1_S1_iiiiiif --------------------------
	.section	.nv.shared._Z2faPKfS0_S0_PfS1_S1_iiiiiif,"aw",@nobits
	.sectionflags	@""
	.align	16
	.zero		1024


//--------------------- .nv.shared.reserved.0     --------------------------
	.section	.nv.shared.reserved.0,"aw",@nobits
	.weak		__nv_reservedSMEM_offset_0_alias
	.size		__nv_reservedSMEM_offset_0_alias, 0, 64
	.other		__nv_reservedSMEM_offset_0_alias,@"STO_CUDA_RESERVED_SHARED STV_DEFAULT"
__nv_reservedSMEM_offset_0_alias:
	.zero		0
	.zero		64


//--------------------- .nv.constant0._Z2faPKfS0_S0_PfS1_S1_iiiiiif --------------------------
	.section	.nv.constant0._Z2faPKfS0_S0_PfS1_S1_iiiiiif,"a",@progbits
	.sectionflags	@""
	.align	4
.nv.constant0._Z2faPKfS0_S0_PfS1_S1_iiiiiif:
	.zero		972


//--------------------- SYMBOLS --------------------------

	.type		.nv.reservedSmem.offset0,@object
	.size		.nv.reservedSmem.offset0,0x4
	.type		.nv.reservedSmem.cap,@object
	.size		.nv.reservedSmem.cap,0x4
